	.headerflags	@"EF_CUDA_TEXMODE_UNIFIED EF_CUDA_64BIT_ADDRESS EF_CUDA_SM89 EF_CUDA_VIRTUAL_SM(EF_CUDA_SM89)"
	.elftype	@"ET_EXEC"


//--------------------- .nv.info                  --------------------------
	.section	.nv.info,"",@"SHT_CUDA_INFO"
	.align	4


	//----- nvinfo : EIATTR_REGCOUNT
	.align		4
        /*0000*/ 	.byte	0x04, 0x2f
        /*0002*/ 	.short	(.L_2 - .L_1)
	.align		4
.L_1:
        /*0004*/ 	.word	index@(triton__0d1d2d3d4d5d67de8910de)
        /*0008*/ 	.word	0x00000028


	//----- nvinfo : EIATTR_MAX_STACK_SIZE
	.align		4
.L_2:
        /*000c*/ 	.byte	0x04, 0x23
        /*000e*/ 	.short	(.L_4 - .L_3)
	.align		4
.L_3:
        /*0010*/ 	.word	index@(triton__0d1d2d3d4d5d67de8910de)
        /*0014*/ 	.word	0x00000000


	//----- nvinfo : EIATTR_MIN_STACK_SIZE
	.align		4
.L_4:
        /*0018*/ 	.byte	0x04, 0x12
        /*001a*/ 	.short	(.L_6 - .L_5)
	.align		4
.L_5:
        /*001c*/ 	.word	index@(triton__0d1d2d3d4d5d67de8910de)
        /*0020*/ 	.word	0x00000000


	//----- nvinfo : EIATTR_FRAME_SIZE
	.align		4
.L_6:
        /*0024*/ 	.byte	0x04, 0x11
        /*0026*/ 	.short	(.L_8 - .L_7)
	.align		4
.L_7:
        /*0028*/ 	.word	index@(triton__0d1d2d3d4d5d67de8910de)
        /*002c*/ 	.word	0x00000000
.L_8:


//--------------------- .nv.info.triton__0d1d2d3d4d5d67de8910de --------------------------
	.section	.nv.info.triton__0d1d2d3d4d5d67de8910de,"",@"SHT_CUDA_INFO"
	.align	4


	//----- nvinfo : EIATTR_CUDA_API_VERSION
	.align		4
        /*0000*/ 	.byte	0x04, 0x37
        /*0002*/ 	.short	(.L_10 - .L_9)
.L_9:
        /*0004*/ 	.word	0x0000007b


	//----- nvinfo : EIATTR_PARAM_CBANK
	.align		4
.L_10:
        /*0008*/ 	.byte	0x04, 0x0a
        /*000a*/ 	.short	(.L_12 - .L_11)
	.align		4
.L_11:
        /*000c*/ 	.word	index@(.nv.constant0.triton__0d1d2d3d4d5d67de8910de)
        /*0010*/ 	.short	0x0160
        /*0012*/ 	.short	0x0044


	//----- nvinfo : EIATTR_CBANK_PARAM_SIZE
	.align		4
.L_12:
        /*0014*/ 	.byte	0x03, 0x19
        /*0016*/ 	.short	0x0044


	//----- nvinfo : EIATTR_KPARAM_INFO
	.align		4
        /*0018*/ 	.byte	0x04, 0x17
        /*001a*/ 	.short	(.L_14 - .L_13)
.L_13:
        /*001c*/ 	.word	0x00000000
        /*0020*/ 	.short	0x000a
        /*0022*/ 	.short	0x0040
        /*0024*/ 	.byte	0x00, 0xf0, 0x11, 0x00


	//----- nvinfo : EIATTR_KPARAM_INFO
	.align		4
.L_14:
        /*0028*/ 	.byte	0x04, 0x17
        /*002a*/ 	.short	(.L_16 - .L_15)
.L_15:
        /*002c*/ 	.word	0x00000000
        /*0030*/ 	.short	0x0009
        /*0032*/ 	.short	0x003c
        /*0034*/ 	.byte	0x00, 0xf0, 0x11, 0x00


	//----- nvinfo : EIATTR_KPARAM_INFO
	.align		4
.L_16:
        /*0038*/ 	.byte	0x04, 0x17
        /*003a*/ 	.short	(.L_18 - .L_17)
.L_17:
        /*003c*/ 	.word	0x00000000
        /*0040*/ 	.short	0x0008
        /*0042*/ 	.short	0x0038
        /*0044*/ 	.byte	0x00, 0xf0, 0x11, 0x00


	//----- nvinfo : EIATTR_KPARAM_INFO
	.align		4
.L_18:
        /*0048*/ 	.byte	0x04, 0x17
        /*004a*/ 	.short	(.L_20 - .L_19)
.L_19:
        /*004c*/ 	.word	0x00000000
        /*0050*/ 	.short	0x0007
        /*0052*/ 	.short	0x0034
        /*0054*/ 	.byte	0x00, 0xf0, 0x11, 0x00


	//----- nvinfo : EIATTR_KPARAM_INFO
	.align		4
.L_20:
        /*0058*/ 	.byte	0x04, 0x17
        /*005a*/ 	.short	(.L_22 - .L_21)
.L_21:
        /*005c*/ 	.word	0x00000000
        /*0060*/ 	.short	0x0006
        /*0062*/ 	.short	0x0030
        /*0064*/ 	.byte	0x00, 0xf0, 0x11, 0x00


	//----- nvinfo : EIATTR_KPARAM_INFO
	.align		4
.L_22:
        /*0068*/ 	.byte	0x04, 0x17
        /*006a*/ 	.short	(.L_24 - .L_23)
.L_23:
        /*006c*/ 	.word	0x00000000
        /*0070*/ 	.short	0x0005
        /*0072*/ 	.short	0x0028
        /*0074*/ 	.byte	0x00, 0xf0, 0x21, 0x00


	//----- nvinfo : EIATTR_KPARAM_INFO
	.align		4
.L_24:
        /*0078*/ 	.byte	0x04, 0x17
        /*007a*/ 	.short	(.L_26 - .L_25)
.L_25:
        /*007c*/ 	.word	0x00000000
        /*0080*/ 	.short	0x0004
        /*0082*/ 	.short	0x0020
        /*0084*/ 	.byte	0x00, 0xf0, 0x21, 0x00


	//----- nvinfo : EIATTR_KPARAM_INFO
	.align		4
.L_26:
        /*0088*/ 	.byte	0x04, 0x17
        /*008a*/ 	.short	(.L_28 - .L_27)
.L_27:
        /*008c*/ 	.word	0x00000000
        /*0090*/ 	.short	0x0003
        /*0092*/ 	.short	0x0018
        /*0094*/ 	.byte	0x00, 0xf0, 0x21, 0x00


	//----- nvinfo : EIATTR_KPARAM_INFO
	.align		4
.L_28:
        /*0098*/ 	.byte	0x04, 0x17
        /*009a*/ 	.short	(.L_30 - .L_29)
.L_29:
        /*009c*/ 	.word	0x00000000
        /*00a0*/ 	.short	0x0002
        /*00a2*/ 	.short	0x0010
        /*00a4*/ 	.byte	0x00, 0xf0, 0x21, 0x00


	//----- nvinfo : EIATTR_KPARAM_INFO
	.align		4
.L_30:
        /*00a8*/ 	.byte	0x04, 0x17
        /*00aa*/ 	.short	(.L_32 - .L_31)
.L_31:
        /*00ac*/ 	.word	0x00000000
        /*00b0*/ 	.short	0x0001
        /*00b2*/ 	.short	0x0008
        /*00b4*/ 	.byte	0x00, 0xf0, 0x21, 0x00


	//----- nvinfo : EIATTR_KPARAM_INFO
	.align		4
.L_32:
        /*00b8*/ 	.byte	0x04, 0x17
        /*00ba*/ 	.short	(.L_34 - .L_33)
.L_33:
        /*00bc*/ 	.word	0x00000000
        /*00c0*/ 	.short	0x0000
        /*00c2*/ 	.short	0x0000
        /*00c4*/ 	.byte	0x00, 0xf0, 0x21, 0x00


	//----- nvinfo : EIATTR_MAXREG_COUNT
	.align		4
.L_34:
        /*00c8*/ 	.byte	0x03, 0x1b
        /*00ca*/ 	.short	0x00ff


	//----- nvinfo : EIATTR_EXIT_INSTR_OFFSETS
	.align		4
        /*00cc*/ 	.byte	0x04, 0x1c
        /*00ce*/ 	.short	(.L_36 - .L_35)


	//   ....[0]....
.L_35:
        /*00d0*/ 	.word	0x000023e0


	//   ....[1]....
        /*00d4*/ 	.word	0x00002400


	//----- nvinfo : EIATTR_MAX_THREADS
	.align		4
.L_36:
        /*00d8*/ 	.byte	0x04, 0x05
        /*00da*/ 	.short	(.L_38 - .L_37)
.L_37:
        /*00dc*/ 	.word	0x00000080
        /*00e0*/ 	.word	0x00000001
        /*00e4*/ 	.word	0x00000001
.L_38:


//--------------------- .nv.rel.action            --------------------------
	.section	.nv.rel.action,"",@"SHT_CUDA_RELOCINFO"
	.align	8
	.sectionentsize	8
        /*0000*/ 	.byte	0x73, 0x00, 0x00, 0x00, 0x00, 0x00, 0x00, 0x00, 0x00, 0x00, 0x00, 0x11, 0x25, 0x00, 0x05, 0x36


//--------------------- .nv.constant0.triton__0d1d2d3d4d5d67de8910de --------------------------
	.section	.nv.constant0.triton__0d1d2d3d4d5d67de8910de,"a",@progbits
	.align	4
.nv.constant0.triton__0d1d2d3d4d5d67de8910de:
	.zero		420


//--------------------- .text.triton__0d1d2d3d4d5d67de8910de --------------------------
	.section	.text.triton__0d1d2d3d4d5d67de8910de,"ax",@progbits
	.sectioninfo	@"SHI_REGISTERS=40"
	.align	128
        .global         triton__0d1d2d3d4d5d67de8910de
        .type           triton__0d1d2d3d4d5d67de8910de,@function
        .size           triton__0d1d2d3d4d5d67de8910de,(.L_x_1 - triton__0d1d2d3d4d5d67de8910de)
        .other          triton__0d1d2d3d4d5d67de8910de,@"STO_CUDA_ENTRY STV_DEFAULT"
triton__0d1d2d3d4d5d67de8910de:
.text.triton__0d1d2d3d4d5d67de8910de:
[----:B------:R-:W-:-:S02]  /*0000*/  IMAD.MOV.U32 R1, RZ, RZ, c[0x0][0x28] ;  /* 0x00000a00ff017624 */ /* 0x000fc400078e00ff */
[----:B------:R-:W-:Y:S01]  /*0010*/  IABS R0, c[0x0][0x190] ;  /* 0x0000640000007a13 */ /* 0x000fe20000000000 */
[----:B------:R-:W0:Y:S01]  /*0020*/  S2R R3, SR_TID.X ;  /* 0x0000000000037919 */ /* 0x000e220000002100 */
[----:B------:R-:W-:Y:S01]  /*0030*/  IABS R2, c[0x0][0x194] ;  /* 0x0000650000027a13 */ /* 0x000fe20000000000 */
[----:B------:R-:W-:Y:S01]  /*0040*/  IMAD.MOV.U32 R26, RZ, RZ, RZ ;  /* 0x000000ffff1a7224 */ /* 0x000fe200078e00ff */
[----:B------:R-:W1:Y:S01]  /*0050*/  I2F.RP R4, R0 ;  /* 0x0000000000047306 */ /* 0x000e620000209400 */
[----:B------:R-:W2:Y:S01]  /*0060*/  S2R R8, SR_CTAID.X ;  /* 0x0000000000087919 */ /* 0x000ea20000002500 */
[----:B------:R-:W-:Y:S01]  /*0070*/  MOV R24, RZ ;  /* 0x000000ff00187202 */ /* 0x000fe20000000f00 */
[----:B------:R-:W-:Y:S01]  /*0080*/  CS2R R30, SRZ ;  /* 0x00000000001e7805 */ /* 0x000fe2000001ff00 */
[----:B------:R-:W-:Y:S01]  /*0090*/  ULDC.64 UR6, c[0x0][0x118] ;  /* 0x0000460000067ab9 */ /* 0x000fe20000000a00 */
[----:B------:R-:W-:Y:S01]  /*00a0*/  CS2R R34, SRZ ;  /* 0x0000000000227805 */ /* 0x000fe2000001ff00 */
[----:B------:R-:W-:Y:S01]  /*00b0*/  MOV R32, RZ ;  /* 0x000000ff00207202 */ /* 0x000fe20000000f00 */
[----:B------:R-:W-:Y:S01]  /*00c0*/  ULDC.64 UR4, c[0x0][0x198] ;  /* 0x0000660000047ab9 */ /* 0x000fe20000000a00 */
[----:B------:R-:W3:Y:S08]  /*00d0*/  I2F.RP R5, R2 ;  /* 0x0000000200057306 */ /* 0x000ef00000209400 */
[----:B-1----:R-:W1:Y:S01]  /*00e0*/  MUFU.RCP R4, R4 ;  /* 0x0000000400047308 */ /* 0x002e620000001000 */
[----:B0-----:R-:W-:-:S07]  /*00f0*/  IMAD.SHL.U32 R3, R3, 0x8, RZ ;  /* 0x0000000803037824 */ /* 0x001fce00078e00ff */
[----:B---3--:R-:W0:Y:S01]  /*0100*/  MUFU.RCP R5, R5 ;  /* 0x0000000500057308 */ /* 0x008e220000001000 */
[----:B------:R-:W-:Y:S02]  /*0110*/  LOP3.LUT R3, R3, 0x3f8, RZ, 0xc0, !PT ;  /* 0x000003f803037812 */ /* 0x000fe400078ec0ff */
[----:B-1----:R-:W-:-:S03]  /*0120*/  IADD3 R6, R4, 0xffffffe, RZ ;  /* 0x0ffffffe04067810 */ /* 0x002fc60007ffe0ff */
[----:B--2---:R-:W-:Y:S02]  /*0130*/  IMAD R4, R8, 0x400, R3 ;  /* 0x0000040008047824 */ /* 0x004fe400078e0203 */
[----:B------:R1:W2:Y:S03]  /*0140*/  F2I.FTZ.U32.TRUNC.NTZ R7, R6 ;  /* 0x0000000600077305 */ /* 0x0002a6000021f000 */
[C---:B------:R-:W-:Y:S02]  /*0150*/  IADD3 R3, R4.reuse, 0x1, RZ ;  /* 0x0000000104037810 */ /* 0x040fe40007ffe0ff */
[----:B0-----:R-:W-:Y:S02]  /*0160*/  IADD3 R12, R5, 0xffffffe, RZ ;  /* 0x0ffffffe050c7810 */ /* 0x001fe40007ffe0ff */
[----:B------:R-:W-:Y:S02]  /*0170*/  IABS R13, R3 ;  /* 0x00000003000d7213 */ /* 0x000fe40000000000 */
[----:B------:R-:W-:Y:S01]  /*0180*/  IADD3 R5, R4, 0x2, RZ ;  /* 0x0000000204057810 */ /* 0x000fe20007ffe0ff */
[----:B-1----:R-:W-:Y:S01]  /*0190*/  IMAD.MOV.U32 R6, RZ, RZ, RZ ;  /* 0x000000ffff067224 */ /* 0x002fe200078e00ff */
[----:B------:R-:W-:-:S02]  /*01a0*/  LOP3.LUT R3, R3, c[0x0][0x190], RZ, 0x3c, !PT ;  /* 0x0000640003037a12 */ /* 0x000fc400078e3cff */
[----:B------:R-:W-:Y:S02]  /*01b0*/  IABS R17, R5 ;  /* 0x0000000500117213 */ /* 0x000fe40000000000 */
[----:B------:R-:W-:Y:S02]  /*01c0*/  ISETP.GE.AND P1, PT, R3, RZ, PT ;  /* 0x000000ff0300720c */ /* 0x000fe40003f26270 */
[----:B--2---:R-:W-:Y:S02]  /*01d0*/  IADD3 R9, RZ, -R7, RZ ;  /* 0x80000007ff097210 */ /* 0x004fe40007ffe0ff */
[----:B------:R-:W-:Y:S02]  /*01e0*/  LOP3.LUT R10, R5, c[0x0][0x190], RZ, 0x3c, !PT ;  /* 0x00006400050a7a12 */ /* 0x000fe400078e3cff */
[----:B------:R-:W-:Y:S01]  /*01f0*/  IADD3 R5, R4, 0x5, RZ ;  /* 0x0000000504057810 */ /* 0x000fe20007ffe0ff */
[----:B------:R-:W-:Y:S01]  /*0200*/  IMAD R9, R9, R0, RZ ;  /* 0x0000000009097224 */ /* 0x000fe200078e02ff */
[----:B------:R-:W-:-:S02]  /*0210*/  ISETP.GE.AND P6, PT, R10, RZ, PT ;  /* 0x000000ff0a00720c */ /* 0x000fc40003fc6270 */
[C---:B------:R-:W-:Y:S01]  /*0220*/  IADD3 R10, R4.reuse, 0x4, RZ ;  /* 0x00000004040a7810 */ /* 0x040fe20007ffe0ff */
[----:B------:R-:W-:Y:S01]  /*0230*/  IMAD.HI.U32 R9, R7, R9, R6 ;  /* 0x0000000907097227 */ /* 0x000fe200078e0006 */
[----:B------:R-:W-:Y:S01]  /*0240*/  IADD3 R6, R4, 0x3, RZ ;  /* 0x0000000304067810 */ /* 0x000fe20007ffe0ff */
[----:B------:R-:W0:Y:S01]  /*0250*/  F2I.FTZ.U32.TRUNC.NTZ R7, R12 ;  /* 0x0000000c00077305 */ /* 0x000e22000021f000 */
[----:B------:R-:W-:Y:S02]  /*0260*/  IABS R21, R10 ;  /* 0x0000000a00157213 */ /* 0x000fe40000000000 */
[----:B------:R-:W-:Y:S01]  /*0270*/  LOP3.LUT R11, R6, c[0x0][0x190], RZ, 0x3c, !PT ;  /* 0x00006400060b7a12 */ /* 0x000fe200078e3cff */
[----:B------:R-:W-:Y:S01]  /*0280*/  IMAD.HI.U32 R8, R9, R13, RZ ;  /* 0x0000000d09087227 */ /* 0x000fe200078e00ff */
[----:B------:R-:W-:Y:S02]  /*0290*/  IABS R19, R6 ;  /* 0x0000000600137213 */ /* 0x000fe40000000000 */
[----:B------:R-:W-:Y:S01]  /*02a0*/  ISETP.GE.AND P2, PT, R11, RZ, PT ;  /* 0x000000ff0b00720c */ /* 0x000fe20003f46270 */
[----:B------:R-:W-:Y:S01]  /*02b0*/  IMAD.HI.U32 R36, R9, R17, RZ ;  /* 0x0000001109247227 */ /* 0x000fe200078e00ff */
[----:B------:R-:W-:-:S02]  /*02c0*/  IADD3 R14, -R8, RZ, RZ ;  /* 0x000000ff080e7210 */ /* 0x000fc40007ffe1ff */
[----:B------:R-:W-:Y:S01]  /*02d0*/  IABS R23, R5 ;  /* 0x0000000500177213 */ /* 0x000fe20000000000 */
[----:B------:R-:W-:Y:S01]  /*02e0*/  IMAD.MOV.U32 R6, RZ, RZ, RZ ;  /* 0x000000ffff067224 */ /* 0x000fe200078e00ff */
[----:B------:R-:W-:Y:S01]  /*02f0*/  IADD3 R11, -R36, RZ, RZ ;  /* 0x000000ff240b7210 */ /* 0x000fe20007ffe1ff */
[----:B------:R-:W-:Y:S01]  /*0300*/  IMAD R3, R0, R14, R13 ;  /* 0x0000000e00037224 */ /* 0x000fe200078e020d */
[----:B------:R-:W-:Y:S01]  /*0310*/  LOP3.LUT R10, R10, c[0x0][0x190], RZ, 0x3c, !PT ;  /* 0x000064000a0a7a12 */ /* 0x000fe200078e3cff */
[----:B0-----:R-:W-:Y:S01]  /*0320*/  IMAD.MOV R13, RZ, RZ, -R7 ;  /* 0x000000ffff0d7224 */ /* 0x001fe200078e0a07 */
[----:B------:R-:W-:Y:S01]  /*0330*/  LOP3.LUT R5, R5, c[0x0][0x190], RZ, 0x3c, !PT ;  /* 0x0000640005057a12 */ /* 0x000fe200078e3cff */
[C---:B------:R-:W-:Y:S01]  /*0340*/  IMAD R17, R0.reuse, R11, R17 ;  /* 0x0000000b00117224 */ /* 0x040fe200078e0211 */
[----:B------:R-:W-:Y:S01]  /*0350*/  ISETP.GT.U32.AND P4, PT, R0, R3, PT ;  /* 0x000000030000720c */ /* 0x000fe20003f84070 */
[----:B------:R-:W-:Y:S01]  /*0360*/  IMAD R13, R13, R2, RZ ;  /* 0x000000020d0d7224 */ /* 0x000fe200078e02ff */
[----:B------:R-:W-:Y:S01]  /*0370*/  IADD3 R11, R4, 0x6, RZ ;  /* 0x00000006040b7810 */ /* 0x000fe20007ffe0ff */
[----:B------:R-:W-:Y:S01]  /*0380*/  IMAD.HI.U32 R12, R9, R21, RZ ;  /* 0x00000015090c7227 */ /* 0x000fe200078e00ff */
[----:B------:R-:W-:-:S02]  /*0390*/  ISETP.GT.U32.AND P0, PT, R0, R17, PT ;  /* 0x000000110000720c */ /* 0x000fc40003f04070 */
[----:B------:R-:W-:Y:S01]  /*03a0*/  IABS R25, R11 ;  /* 0x0000000b00197213 */ /* 0x000fe20000000000 */
[----:B------:R-:W-:Y:S01]  /*03b0*/  IMAD.HI.U32 R7, R7, R13, R6 ;  /* 0x0000000d07077227 */ /* 0x000fe200078e0006 */
[----:B------:R-:W-:-:S03]  /*03c0*/  LOP3.LUT R11, R11, c[0x0][0x190], RZ, 0x3c, !PT ;  /* 0x000064000b0b7a12 */ /* 0x000fc600078e3cff */
[----:B------:R-:W-:Y:S02]  /*03d0*/  IMAD.HI.U32 R13, R9, R19, RZ ;  /* 0x00000013090d7227 */ /* 0x000fe400078e00ff */
[-C--:B------:R-:W-:Y:S02]  /*03e0*/  @!P4 IADD3 R3, R3, -R0.reuse, RZ ;  /* 0x800000000303c210 */ /* 0x080fe40007ffe0ff */
[----:B------:R-:W-:Y:S01]  /*03f0*/  IMAD.MOV R14, RZ, RZ, -R13 ;  /* 0x000000ffff0e7224 */ /* 0x000fe200078e0a0d */
[----:B------:R-:W-:Y:S01]  /*0400*/  @!P4 IADD3 R8, R8, 0x1, RZ ;  /* 0x000000010808c810 */ /* 0x000fe20007ffe0ff */
[----:B------:R-:W-:Y:S01]  /*0410*/  IMAD.HI.U32 R6, R9, R23, RZ ;  /* 0x0000001709067227 */ /* 0x000fe200078e00ff */
[----:B------:R-:W-:Y:S02]  /*0420*/  ISETP.GE.U32.AND P5, PT, R3, R0, PT ;  /* 0x000000000300720c */ /* 0x000fe40003fa6070 */
[----:B------:R-:W-:Y:S01]  /*0430*/  @!P0 IADD3 R36, R36, 0x1, RZ ;  /* 0x0000000124248810 */ /* 0x000fe20007ffe0ff */
[----:B------:R-:W-:-:S02]  /*0440*/  IMAD R19, R0, R14, R19 ;  /* 0x0000000e00137224 */ /* 0x000fc400078e0213 */
[----:B------:R-:W-:Y:S02]  /*0450*/  @!P0 IMAD.IADD R17, R17, 0x1, -R0 ;  /* 0x0000000111118824 */ /* 0x000fe400078e0a00 */
[----:B------:R-:W-:Y:S01]  /*0460*/  IMAD.MOV R15, RZ, RZ, -R12 ;  /* 0x000000ffff0f7224 */ /* 0x000fe200078e0a0c */
[----:B------:R-:W-:Y:S01]  /*0470*/  ISETP.GT.U32.AND P3, PT, R0, R19, PT ;  /* 0x000000130000720c */ /* 0x000fe20003f64070 */
[----:B------:R-:W-:Y:S01]  /*0480*/  IMAD.HI.U32 R14, R9, R25, RZ ;  /* 0x00000019090e7227 */ /* 0x000fe200078e00ff */
[----:B------:R-:W-:-:S03]  /*0490*/  ISETP.GE.U32.AND P4, PT, R17, R0, PT ;  /* 0x000000001100720c */ /* 0x000fc60003f86070 */
[----:B------:R-:W-:Y:S01]  /*04a0*/  IMAD.MOV R16, RZ, RZ, -R6 ;  /* 0x000000ffff107224 */ /* 0x000fe200078e0a06 */
[----:B------:R-:W-:Y:S01]  /*04b0*/  IADD3 R3, -R14, RZ, RZ ;  /* 0x000000ff0e037210 */ /* 0x000fe20007ffe1ff */
[----:B------:R-:W-:Y:S01]  /*04c0*/  IMAD R21, R0, R15, R21 ;  /* 0x0000000f00157224 */ /* 0x000fe200078e0215 */
[----:B------:R-:W-:Y:S01]  /*04d0*/  IADD3 R15, R4, 0x7, RZ ;  /* 0x00000007040f7810 */ /* 0x000fe20007ffe0ff */
[C---:B------:R-:W-:Y:S01]  /*04e0*/  IMAD R23, R0.reuse, R16, R23 ;  /* 0x0000001000177224 */ /* 0x040fe200078e0217 */
[----:B------:R-:W-:Y:S01]  /*04f0*/  IABS R16, R4 ;  /* 0x0000000400107213 */ /* 0x000fe20000000000 */
[----:B------:R-:W-:Y:S01]  /*0500*/  IMAD R25, R0, R3, R25 ;  /* 0x0000000300197224 */ /* 0x000fe200078e0219 */
[----:B------:R-:W-:Y:S01]  /*0510*/  IABS R18, R15 ;  /* 0x0000000f00127213 */ /* 0x000fe20000000000 */
[----:B------:R-:W-:Y:S01]  /*0520*/  @!P3 IMAD.IADD R19, R19, 0x1, -R0 ;  /* 0x000000011313b824 */ /* 0x000fe200078e0a00 */
[----:B------:R-:W-:Y:S01]  /*0530*/  @P5 IADD3 R8, R8, 0x1, RZ ;  /* 0x0000000108085810 */ /* 0x000fe20007ffe0ff */
[----:B------:R-:W-:Y:S01]  /*0540*/  IMAD.HI.U32 R3, R9, R16, RZ ;  /* 0x0000001009037227 */ /* 0x000fe200078e00ff */
[----:B------:R-:W-:-:S02]  /*0550*/  ISETP.GT.U32.AND P5, PT, R0, R21, PT ;  /* 0x000000150000720c */ /* 0x000fc40003fa4070 */
[----:B------:R-:W-:Y:S01]  /*0560*/  ISETP.GT.U32.AND P0, PT, R0, R23, PT ;  /* 0x000000170000720c */ /* 0x000fe20003f04070 */
[----:B------:R-:W-:Y:S01]  /*0570*/  IMAD.HI.U32 R9, R9, R18, RZ ;  /* 0x0000001209097227 */ /* 0x000fe200078e00ff */
[----:B------:R-:W-:Y:S02]  /*0580*/  @P4 IADD3 R36, R36, 0x1, RZ ;  /* 0x0000000124244810 */ /* 0x000fe40007ffe0ff */
[----:B------:R-:W-:Y:S01]  /*0590*/  ISETP.GE.U32.AND P4, PT, R19, R0, PT ;  /* 0x000000001300720c */ /* 0x000fe20003f86070 */
[----:B------:R-:W-:Y:S01]  /*05a0*/  IMAD.MOV R17, RZ, RZ, -R3 ;  /* 0x000000ffff117224 */ /* 0x000fe200078e0a03 */
[----:B------:R-:W-:Y:S01]  /*05b0*/  IADD3 R19, -R9, RZ, RZ ;  /* 0x000000ff09137210 */ /* 0x000fe20007ffe1ff */
[----:B------:R-:W-:Y:S01]  /*05c0*/  @!P1 IMAD.MOV R8, RZ, RZ, -R8 ;  /* 0x000000ffff089224 */ /* 0x000fe200078e0a08 */
[C---:B------:R-:W-:Y:S01]  /*05d0*/  ISETP.GT.U32.AND P1, PT, R0.reuse, R25, PT ;  /* 0x000000190000720c */ /* 0x040fe20003f24070 */
[C---:B------:R-:W-:Y:S01]  /*05e0*/  IMAD R17, R0.reuse, R17, R16 ;  /* 0x0000001100117224 */ /* 0x040fe200078e0210 */
[----:B------:R-:W-:Y:S01]  /*05f0*/  @!P3 IADD3 R13, R13, 0x1, RZ ;  /* 0x000000010d0db810 */ /* 0x000fe20007ffe0ff */
[----:B------:R-:W-:Y:S01]  /*0600*/  IMAD R19, R0, R19, R18 ;  /* 0x0000001300137224 */ /* 0x000fe200078e0212 */
[----:B------:R-:W-:Y:S01]  /*0610*/  @!P5 IADD3 R12, R12, 0x1, RZ ;  /* 0x000000010c0cd810 */ /* 0x000fe20007ffe0ff */
[--C-:B------:R-:W-:Y:S01]  /*0620*/  @!P5 IMAD.IADD R21, R21, 0x1, -R0.reuse ;  /* 0x000000011515d824 */ /* 0x100fe200078e0a00 */
[C---:B------:R-:W-:Y:S01]  /*0630*/  ISETP.GT.U32.AND P3, PT, R0.reuse, R17, PT ;  /* 0x000000110000720c */ /* 0x040fe20003f64070 */
[----:B------:R-:W-:Y:S01]  /*0640*/  @!P0 IMAD.IADD R23, R23, 0x1, -R0 ;  /* 0x0000000117178824 */ /* 0x000fe200078e0a00 */
[----:B------:R-:W-:Y:S01]  /*0650*/  ISETP.GT.U32.AND P5, PT, R0, R19, PT ;  /* 0x000000130000720c */ /* 0x000fe20003fa4070 */
[----:B------:R-:W-:Y:S01]  /*0660*/  IMAD.HI.U32 R7, R7, R16, RZ ;  /* 0x0000001007077227 */ /* 0x000fe200078e00ff */
[----:B------:R-:W-:-:S02]  /*0670*/  @!P6 IADD3 R36, -R36, RZ, RZ ;  /* 0x000000ff2424e210 */ /* 0x000fc40007ffe1ff */
[-C--:B------:R-:W-:Y:S01]  /*0680*/  ISETP.GE.U32.AND P6, PT, R21, R0.reuse, PT ;  /* 0x000000001500720c */ /* 0x080fe20003fc6070 */
[--C-:B------:R-:W-:Y:S01]  /*0690*/  @!P1 IMAD.IADD R25, R25, 0x1, -R0.reuse ;  /* 0x0000000119199824 */ /* 0x100fe200078e0a00 */
[----:B------:R-:W-:Y:S01]  /*06a0*/  @P4 IADD3 R13, R13, 0x1, RZ ;  /* 0x000000010d0d4810 */ /* 0x000fe20007ffe0ff */
[----:B------:R-:W-:Y:S01]  /*06b0*/  IMAD.MOV.U32 R18, RZ, RZ, RZ ;  /* 0x000000ffff127224 */ /* 0x000fe200078e00ff */
[-C--:B------:R-:W-:Y:S02]  /*06c0*/  ISETP.GE.U32.AND P4, PT, R23, R0.reuse, PT ;  /* 0x000000001700720c */ /* 0x080fe40003f86070 */
[----:B------:R-:W-:Y:S01]  /*06d0*/  @!P0 IADD3 R6, R6, 0x1, RZ ;  /* 0x0000000106068810 */ /* 0x000fe20007ffe0ff */
[----:B------:R-:W-:Y:S01]  /*06e0*/  @!P3 IMAD.IADD R17, R17, 0x1, -R0 ;  /* 0x000000011111b824 */ /* 0x000fe200078e0a00 */
[----:B------:R-:W-:Y:S01]  /*06f0*/  @!P1 IADD3 R14, R14, 0x1, RZ ;  /* 0x000000010e0e9810 */ /* 0x000fe20007ffe0ff */
[----:B------:R-:W-:Y:S01]  /*0700*/  IMAD.MOV.U32 R20, RZ, RZ, R13 ;  /* 0x000000ffff147224 */ /* 0x000fe200078e000d */
[----:B------:R-:W-:-:S02]  /*0710*/  @!P5 IADD3 R19, R19, -R0, RZ ;  /* 0x800000001313d210 */ /* 0x000fc40007ffe0ff */
[----:B------:R-:W-:Y:S01]  /*0720*/  IADD3 R21, -R7, RZ, RZ ;  /* 0x000000ff07157210 */ /* 0x000fe20007ffe1ff */
[----:B------:R-:W-:Y:S01]  /*0730*/  @!P2 IMAD.MOV R20, RZ, RZ, -R20 ;  /* 0x000000ffff14a224 */ /* 0x000fe200078e0a14 */
[----:B------:R-:W-:Y:S02]  /*0740*/  @P6 IADD3 R12, R12, 0x1, RZ ;  /* 0x000000010c0c6810 */ /* 0x000fe40007ffe0ff */
[-C--:B------:R-:W-:Y:S01]  /*0750*/  ISETP.GE.U32.AND P6, PT, R25, R0.reuse, PT ;  /* 0x000000001900720c */ /* 0x080fe20003fc6070 */
[----:B------:R-:W-:Y:S01]  /*0760*/  IMAD R21, R2, R21, R16 ;  /* 0x0000001502157224 */ /* 0x000fe200078e0210 */
[----:B------:R-:W-:Y:S02]  /*0770*/  @P4 IADD3 R6, R6, 0x1, RZ ;  /* 0x0000000106064810 */ /* 0x000fe40007ffe0ff */
[-C--:B------:R-:W-:Y:S02]  /*0780*/  ISETP.GE.U32.AND P4, PT, R17, R0.reuse, PT ;  /* 0x000000001100720c */ /* 0x080fe40003f86070 */
[----:B------:R-:W-:-:S02]  /*0790*/  ISETP.GE.U32.AND P1, PT, R19, R0, PT ;  /* 0x000000001300720c */ /* 0x000fc40003f26070 */
[----:B------:R-:W-:Y:S02]  /*07a0*/  LOP3.LUT R0, R4, c[0x0][0x190], RZ, 0x3c, !PT ;  /* 0x0000640004007a12 */ /* 0x000fe400078e3cff */
[----:B------:R-:W-:Y:S02]  /*07b0*/  @!P3 IADD3 R3, R3, 0x1, RZ ;  /* 0x000000010303b810 */ /* 0x000fe40007ffe0ff */
[----:B------:R-:W-:Y:S02]  /*07c0*/  ISETP.GE.AND P0, PT, R10, RZ, PT ;  /* 0x000000ff0a00720c */ /* 0x000fe40003f06270 */
[----:B------:R-:W-:Y:S02]  /*07d0*/  ISETP.GE.AND P2, PT, R5, RZ, PT ;  /* 0x000000ff0500720c */ /* 0x000fe40003f46270 */
[----:B------:R-:W-:Y:S02]  /*07e0*/  ISETP.GE.AND P3, PT, R0, RZ, PT ;  /* 0x000000ff0000720c */ /* 0x000fe40003f66270 */
[----:B------:R-:W-:-:S02]  /*07f0*/  @P6 IADD3 R14, R14, 0x1, RZ ;  /* 0x000000010e0e6810 */ /* 0x000fc40007ffe0ff */
[----:B------:R-:W-:Y:S02]  /*0800*/  ISETP.GT.U32.AND P6, PT, R2, R21, PT ;  /* 0x000000150200720c */ /* 0x000fe40003fc4070 */
[----:B------:R-:W-:Y:S02]  /*0810*/  @P4 IADD3 R3, R3, 0x1, RZ ;  /* 0x0000000103034810 */ /* 0x000fe40007ffe0ff */
[----:B------:R-:W-:Y:S01]  /*0820*/  LOP3.LUT R13, RZ, c[0x0][0x190], RZ, 0x33, !PT ;  /* 0x00006400ff0d7a12 */ /* 0x000fe200078e33ff */
[----:B------:R-:W-:Y:S01]  /*0830*/  @!P0 IMAD.MOV R12, RZ, RZ, -R12 ;  /* 0x000000ffff0c8224 */ /* 0x000fe200078e0a0c */
[----:B------:R-:W-:Y:S01]  /*0840*/  ISETP.GE.AND P0, PT, R11, RZ, PT ;  /* 0x000000ff0b00720c */ /* 0x000fe20003f06270 */
[----:B------:R-:W-:Y:S01]  /*0850*/  @!P2 IMAD.MOV R6, RZ, RZ, -R6 ;  /* 0x000000ffff06a224 */ /* 0x000fe200078e0a06 */
[----:B------:R-:W-:Y:S01]  /*0860*/  ISETP.NE.AND P2, PT, RZ, c[0x0][0x190], PT ;  /* 0x00006400ff007a0c */ /* 0x000fe20003f45270 */
[----:B------:R-:W-:Y:S01]  /*0870*/  @!P3 IMAD.MOV R3, RZ, RZ, -R3 ;  /* 0x000000ffff03b224 */ /* 0x000fe200078e0a03 */
[----:B------:R-:W-:-:S02]  /*0880*/  LOP3.LUT R15, R15, c[0x0][0x190], RZ, 0x3c, !PT ;  /* 0x000064000f0f7a12 */ /* 0x000fc400078e3cff */
[----:B------:R-:W-:Y:S02]  /*0890*/  @!P5 IADD3 R9, R9, 0x1, RZ ;  /* 0x000000010909d810 */ /* 0x000fe40007ffe0ff */
[----:B------:R-:W-:Y:S02]  /*08a0*/  SEL R19, R13, R3, !P2 ;  /* 0x000000030d137207 */ /* 0x000fe40005000000 */
[-C--:B------:R-:W-:Y:S02]  /*08b0*/  @!P6 IADD3 R21, R21, -R2.reuse, RZ ;  /* 0x800000021515e210 */ /* 0x080fe40007ffe0ff */
[----:B------:R-:W-:Y:S01]  /*08c0*/  ISETP.GE.AND P4, PT, R15, RZ, PT ;  /* 0x000000ff0f00720c */ /* 0x000fe20003f86270 */
[----:B------:R-:W-:Y:S01]  /*08d0*/  IMAD.HI R5, R19, -0x77777777, R18 ;  /* 0x8888888913057827 */ /* 0x000fe200078e0212 */
[----:B------:R-:W-:Y:S02]  /*08e0*/  @P1 IADD3 R9, R9, 0x1, RZ ;  /* 0x0000000109091810 */ /* 0x000fe40007ffe0ff */
[----:B------:R-:W-:Y:S01]  /*08f0*/  ISETP.GE.U32.AND P1, PT, R21, R2, PT ;  /* 0x000000021500720c */ /* 0x000fe20003f26070 */
[----:B------:R-:W-:Y:S01]  /*0900*/  @!P0 IMAD.MOV R14, RZ, RZ, -R14 ;  /* 0x000000ffff0e8224 */ /* 0x000fe200078e0a0e */
[C---:B------:R-:W-:Y:S01]  /*0910*/  SEL R21, R13.reuse, R20, !P2 ;  /* 0x000000140d157207 */ /* 0x040fe20005000000 */
[----:B------:R-:W-:Y:S01]  /*0920*/  IMAD.MOV.U32 R2, RZ, RZ, RZ ;  /* 0x000000ffff027224 */ /* 0x000fe200078e00ff */
[----:B------:R-:W-:-:S02]  /*0930*/  SEL R17, R13, R6, !P2 ;  /* 0x000000060d117207 */ /* 0x000fc40005000000 */
[----:B------:R-:W-:Y:S02]  /*0940*/  MOV R20, RZ ;  /* 0x000000ff00147202 */ /* 0x000fe40000000f00 */
[----:B------:R-:W-:Y:S02]  /*0950*/  SHF.R.U32.HI R6, RZ, 0x1f, R5 ;  /* 0x0000001fff067819 */ /* 0x000fe40000011605 */
[----:B------:R-:W-:Y:S01]  /*0960*/  SEL R25, R13, R8, !P2 ;  /* 0x000000080d197207 */ /* 0x000fe20005000000 */
[----:B------:R-:W-:Y:S01]  /*0970*/  IMAD.HI R8, R21, -0x77777777, R20 ;  /* 0x8888888915087827 */ /* 0x000fe200078e0214 */
[C---:B------:R-:W-:Y:S02]  /*0980*/  SEL R37, R13.reuse, R36, !P2 ;  /* 0x000000240d257207 */ /* 0x040fe40005000000 */
[----:B------:R-:W-:Y:S01]  /*0990*/  SEL R27, R13, R14, !P2 ;  /* 0x0000000e0d1b7207 */ /* 0x000fe20005000000 */
[----:B------:R-:W-:Y:S01]  /*09a0*/  IMAD.MOV.U32 R36, RZ, RZ, RZ ;  /* 0x000000ffff247224 */ /* 0x000fe200078e00ff */
[----:B------:R-:W-:Y:S01]  /*09b0*/  LEA.HI.SX32 R18, R5, R6, 0x17 ;  /* 0x0000000605127211 */ /* 0x000fe200078fbaff */
[----:B------:R-:W-:Y:S01]  /*09c0*/  IMAD.HI R24, R25, -0x77777777, R24 ;  /* 0x8888888919187827 */ /* 0x000fe200078e0218 */
[----:B------:R-:W-:-:S02]  /*09d0*/  LOP3.LUT R0, R4, c[0x0][0x194], RZ, 0x3c, !PT ;  /* 0x0000650004007a12 */ /* 0x000fc400078e3cff */
[----:B------:R-:W-:Y:S01]  /*09e0*/  @!P4 IADD3 R9, -R9, RZ, RZ ;  /* 0x000000ff0909c210 */ /* 0x000fe20007ffe1ff */
[----:B------:R-:W-:Y:S01]  /*09f0*/  IMAD.HI R36, R37, -0x77777777, R36 ;  /* 0x8888888925247827 */ /* 0x000fe200078e0224 */
[----:B------:R-:W-:Y:S02]  /*0a00*/  MOV R16, RZ ;  /* 0x000000ff00107202 */ /* 0x000fe40000000f00 */
[----:B------:R-:W-:Y:S01]  /*0a10*/  SHF.R.U32.HI R15, RZ, 0x1f, R8 ;  /* 0x0000001fff0f7819 */ /* 0x000fe20000011608 */
[----:B------:R-:W-:Y:S01]  /*0a20*/  IMAD.HI R5, R27, -0x77777777, R26 ;  /* 0x888888891b057827 */ /* 0x000fe200078e021a */
[C---:B------:R-:W-:Y:S02]  /*0a30*/  SEL R3, R13.reuse, R12, !P2 ;  /* 0x0000000c0d037207 */ /* 0x040fe40005000000 */
[----:B------:R-:W-:Y:S01]  /*0a40*/  ISETP.GE.AND P5, PT, R0, RZ, PT ;  /* 0x000000ff0000720c */ /* 0x000fe20003fa6270 */
[----:B------:R-:W-:Y:S01]  /*0a50*/  IMAD R18, R18, -0x3c0, R19 ;  /* 0xfffffc4012127824 */ /* 0x000fe200078e0213 */
[----:B------:R-:W-:Y:S01]  /*0a60*/  SEL R13, R13, R9, !P2 ;  /* 0x000000090d0d7207 */ /* 0x000fe20005000000 */
[----:B------:R-:W-:Y:S01]  /*0a70*/  IMAD.HI R0, R17, -0x77777777, R16 ;  /* 0x8888888911007827 */ /* 0x000fe200078e0210 */
[----:B------:R-:W-:-:S02]  /*0a80*/  MOV R12, RZ ;  /* 0x000000ff000c7202 */ /* 0x000fc40000000f00 */
[----:B------:R-:W-:Y:S01]  /*0a90*/  LEA.HI.SX32 R15, R8, R15, 0x17 ;  /* 0x0000000f080f7211 */ /* 0x000fe200078fbaff */
[----:B------:R-:W-:Y:S01]  /*0aa0*/  IMAD.HI R10, R3, -0x77777777, R2 ;  /* 0x88888889030a7827 */ /* 0x000fe200078e0202 */
[----:B------:R-:W-:Y:S02]  /*0ab0*/  SHF.R.U32.HI R9, RZ, 0x1f, R24 ;  /* 0x0000001fff097819 */ /* 0x000fe40000011618 */
[----:B------:R-:W-:Y:S01]  /*0ac0*/  SHF.R.U32.HI R11, RZ, 0x1f, R36 ;  /* 0x0000001fff0b7819 */ /* 0x000fe20000011624 */
[----:B------:R-:W-:Y:S01]  /*0ad0*/  IMAD.HI R2, R13, -0x77777777, R12 ;  /* 0x888888890d027827 */ /* 0x000fe200078e020c */
[----:B------:R-:W-:Y:S02]  /*0ae0*/  PRMT R8, R18, 0x9910, RZ ;  /* 0x0000991012087816 */ /* 0x000fe400000000ff */
[----:B------:R-:W-:Y:S01]  /*0af0*/  SHF.R.U32.HI R6, RZ, 0x1f, R5 ;  /* 0x0000001fff067819 */ /* 0x000fe20000011605 */
[----:B------:R-:W-:Y:S01]  /*0b00*/  IMAD R20, R15, -0x3c0, R21 ;  /* 0xfffffc400f147824 */ /* 0x000fe200078e0215 */
[----:B------:R-:W-:-:S02]  /*0b10*/  LEA.HI.SX32 R24, R24, R9, 0x17 ;  /* 0x0000000918187211 */ /* 0x000fc400078fbaff */
[----:B------:R-:W-:Y:S02]  /*0b20*/  LEA.HI.SX32 R36, R36, R11, 0x17 ;  /* 0x0000000b24247211 */ /* 0x000fe400078fbaff */
[----:B------:R-:W-:Y:S01]  /*0b30*/  LEA.HI.SX32 R26, R5, R6, 0x17 ;  /* 0x00000006051a7211 */ /* 0x000fe200078fbaff */
[----:B------:R-:W-:Y:S01]  /*0b40*/  IMAD R5, R8, -0x7777, RZ ;  /* 0xffff888908057824 */ /* 0x000fe200078e02ff */
[----:B------:R-:W-:Y:S01]  /*0b50*/  SHF.R.U32.HI R9, RZ, 0x1f, R0 ;  /* 0x0000001fff097819 */ /* 0x000fe20000011600 */
[----:B------:R-:W-:Y:S01]  /*0b60*/  IMAD R24, R24, -0x3c0, R25 ;  /* 0xfffffc4018187824 */ /* 0x000fe200078e0219 */
[----:B------:R-:W-:Y:S01]  /*0b70*/  SHF.R.U32.HI R19, RZ, 0x1f, R10 ;  /* 0x0000001fff137819 */ /* 0x000fe2000001160a */
[----:B------:R-:W-:Y:S01]  /*0b80*/  IMAD R36, R36, -0x3c0, R37 ;  /* 0xfffffc4024247824 */ /* 0x000fe200078e0225 */
[----:B------:R-:W-:Y:S01]  /*0b90*/  SHF.R.U32.HI R11, RZ, 0x1f, R2 ;  /* 0x0000001fff0b7819 */ /* 0x000fe20000011602 */
[----:B------:R-:W-:Y:S01]  /*0ba0*/  IMAD R26, R26, -0x3c0, R27 ;  /* 0xfffffc401a1a7824 */ /* 0x000fe200078e021b */
[----:B------:R-:W-:-:S02]  /*0bb0*/  LEA.HI.SX32 R9, R0, R9, 0x17 ;  /* 0x0000000900097211 */ /* 0x000fc400078fbaff */
[----:B------:R-:W-:Y:S02]  /*0bc0*/  LEA.HI.SX32 R0, R5, R18, 0x10 ;  /* 0x0000001205007211 */ /* 0x000fe400078f82ff */
[----:B------:R-:W-:Y:S01]  /*0bd0*/  LEA.HI.SX32 R19, R10, R19, 0x17 ;  /* 0x000000130a137211 */ /* 0x000fe200078fbaff */
[----:B------:R-:W-:Y:S01]  /*0be0*/  IMAD R16, R9, -0x3c0, R17 ;  /* 0xfffffc4009107824 */ /* 0x000fe200078e0211 */
[----:B------:R-:W-:Y:S02]  /*0bf0*/  LEA.HI.SX32 R12, R2, R11, 0x17 ;  /* 0x0000000b020c7211 */ /* 0x000fe400078fbaff */
[----:B------:R-:W-:Y:S01]  /*0c00*/  PRMT R5, R24, 0x9910, RZ ;  /* 0x0000991018057816 */ /* 0x000fe200000000ff */
[----:B------:R-:W-:Y:S01]  /*0c10*/  IMAD R33, R19, -0x3c0, R3 ;  /* 0xfffffc4013217824 */ /* 0x000fe200078e0203 */
[----:B------:R-:W-:Y:S01]  /*0c20*/  PRMT R6, R36, 0x9910, RZ ;  /* 0x0000991024067816 */ /* 0x000fe200000000ff */
[----:B------:R-:W-:Y:S01]  /*0c30*/  IMAD R12, R12, -0x3c0, R13 ;  /* 0xfffffc400c0c7824 */ /* 0x000fe200078e020d */
[C---:B------:R-:W-:Y:S01]  /*0c40*/  LOP3.LUT R2, R0.reuse, 0xffff, RZ, 0xc0, !PT ;  /* 0x0000ffff00027812 */ /* 0x040fe200078ec0ff */
[----:B------:R-:W-:Y:S01]  /*0c50*/  IMAD R5, R5, -0x7777, RZ ;  /* 0xffff888905057824 */ /* 0x000fe200078e02ff */
[----:B------:R-:W-:-:S02]  /*0c60*/  PRMT R3, R0, 0x9910, RZ ;  /* 0x0000991000037816 */ /* 0x000fc400000000ff */
[----:B------:R-:W-:Y:S02]  /*0c70*/  PRMT R8, R20, 0x9910, RZ ;  /* 0x0000991014087816 */ /* 0x000fe400000000ff */
[----:B------:R-:W-:Y:S01]  /*0c80*/  SHF.R.U32.HI R0, RZ, 0xf, R2 ;  /* 0x0000000fff007819 */ /* 0x000fe20000011602 */
[----:B------:R-:W-:Y:S01]  /*0c90*/  IMAD.MOV.U32 R2, RZ, RZ, R6 ;  /* 0x000000ffff027224 */ /* 0x000fe200078e0006 */
[----:B------:R-:W-:Y:S02]  /*0ca0*/  MOV R6, R8 ;  /* 0x0000000800067202 */ /* 0x000fe40000000f00 */
[----:B------:R-:W-:Y:S01]  /*0cb0*/  LEA.HI.SX32 R0, R3, R0, 0x1c ;  /* 0x0000000003007211 */ /* 0x000fe200078fe2ff */
[----:B------:R-:W-:Y:S01]  /*0cc0*/  IMAD R3, R2, -0x7777, RZ ;  /* 0xffff888902037824 */ /* 0x000fe200078e02ff */
[----:B------:R-:W-:Y:S01]  /*0cd0*/  LEA.HI.SX32 R2, R5, R24, 0x10 ;  /* 0x0000001805027211 */ /* 0x000fe200078f82ff */
[----:B------:R-:W-:Y:S01]  /*0ce0*/  IMAD R9, R6, -0x7777, RZ ;  /* 0xffff888906097824 */ /* 0x000fe200078e02ff */
[----:B------:R-:W-:-:S02]  /*0cf0*/  PRMT R13, R16, 0x9910, RZ ;  /* 0x00009910100d7816 */ /* 0x000fc400000000ff */
[C---:B------:R-:W-:Y:S02]  /*0d00*/  LOP3.LUT R6, R2.reuse, 0xffff, RZ, 0xc0, !PT ;  /* 0x0000ffff02067812 */ /* 0x040fe400078ec0ff */
[----:B------:R-:W-:Y:S02]  /*0d10*/  LEA.HI.SX32 R3, R3, R36, 0x10 ;  /* 0x0000002403037211 */ /* 0x000fe400078f82ff */
[----:B------:R-:W-:Y:S02]  /*0d20*/  PRMT R2, R2, 0x9910, RZ ;  /* 0x0000991002027816 */ /* 0x000fe400000000ff */
[----:B------:R-:W-:Y:S02]  /*0d30*/  LEA.HI.SX32 R5, R9, R20, 0x10 ;  /* 0x0000001409057211 */ /* 0x000fe400078f82ff */
[C---:B------:R-:W-:Y:S02]  /*0d40*/  LOP3.LUT R10, R3.reuse, 0xffff, RZ, 0xc0, !PT ;  /* 0x0000ffff030a7812 */ /* 0x040fe400078ec0ff */
[----:B------:R-:W-:Y:S01]  /*0d50*/  PRMT R9, R3, 0x9910, RZ ;  /* 0x0000991003097816 */ /* 0x000fe200000000ff */
[----:B------:R-:W-:Y:S01]  /*0d60*/  IMAD.MOV.U32 R3, RZ, RZ, R2 ;  /* 0x000000ffff037224 */ /* 0x000fe200078e0002 */
[----:B------:R-:W-:-:S02]  /*0d70*/  SHF.R.U32.HI R6, RZ, 0xf, R6 ;  /* 0x0000000fff067819 */ /* 0x000fc40000011606 */
[----:B------:R-:W-:Y:S02]  /*0d80*/  PRMT R8, R33, 0x9910, RZ ;  /* 0x0000991021087816 */ /* 0x000fe400000000ff */
[----:B------:R-:W-:Y:S02]  /*0d90*/  LEA.HI.SX32 R6, R3, R6, 0x1c ;  /* 0x0000000603067211 */ /* 0x000fe400078fe2ff */
[----:B------:R-:W-:Y:S01]  /*0da0*/  MOV R3, R13 ;  /* 0x0000000d00037202 */ /* 0x000fe20000000f00 */
[----:B------:R-:W-:Y:S01]  /*0db0*/  IMAD R2, R8, -0x7777, RZ ;  /* 0xffff888908027824 */ /* 0x000fe200078e02ff */
[C---:B------:R-:W-:Y:S02]  /*0dc0*/  LOP3.LUT R22, R5.reuse, 0xffff, RZ, 0xc0, !PT ;  /* 0x0000ffff05167812 */ /* 0x040fe400078ec0ff */
[----:B------:R-:W-:Y:S01]  /*0dd0*/  PRMT R11, R5, 0x9910, RZ ;  /* 0x00009910050b7816 */ /* 0x000fe200000000ff */
[----:B------:R-:W-:Y:S01]  /*0de0*/  IMAD R3, R3, -0x7777, RZ ;  /* 0xffff888903037824 */ /* 0x000fe200078e02ff */
[----:B------:R-:W-:-:S02]  /*0df0*/  SHF.R.U32.HI R10, RZ, 0xf, R10 ;  /* 0x0000000fff0a7819 */ /* 0x000fc4000001160a */
[----:B------:R-:W-:Y:S01]  /*0e00*/  MOV R5, R9 ;  /* 0x0000000900057202 */ /* 0x000fe20000000f00 */
[----:B------:R-:W-:Y:S01]  /*0e10*/  IMAD.MOV.U32 R9, RZ, RZ, R11 ;  /* 0x000000ffff097224 */ /* 0x000fe200078e000b */
[----:B------:R-:W-:Y:S02]  /*0e20*/  ISETP.NE.AND P0, PT, RZ, c[0x0][0x194], PT ;  /* 0x00006500ff007a0c */ /* 0x000fe40003f05270 */
[----:B------:R-:W-:Y:S02]  /*0e30*/  LEA.HI.SX32 R2, R2, R33, 0x10 ;  /* 0x0000002102027211 */ /* 0x000fe400078f82ff */
[----:B------:R-:W-:Y:S02]  /*0e40*/  LEA.HI.SX32 R10, R5, R10, 0x1c ;  /* 0x0000000a050a7211 */ /* 0x000fe400078fe2ff */
[----:B------:R-:W-:Y:S02]  /*0e50*/  @!P6 IADD3 R7, R7, 0x1, RZ ;  /* 0x000000010707e810 */ /* 0x000fe40007ffe0ff */
[----:B------:R-:W-:-:S02]  /*0e60*/  PRMT R5, R26, 0x9910, RZ ;  /* 0x000099101a057816 */ /* 0x000fc400000000ff */
[----:B------:R-:W-:Y:S02]  /*0e70*/  LEA.HI.SX32 R3, R3, R16, 0x10 ;  /* 0x0000001003037211 */ /* 0x000fe400078f82ff */
[C---:B------:R-:W-:Y:S02]  /*0e80*/  LOP3.LUT R17, R2.reuse, 0xffff, RZ, 0xc0, !PT ;  /* 0x0000ffff02117812 */ /* 0x040fe400078ec0ff */
[----:B------:R-:W-:Y:S02]  /*0e90*/  @P1 IADD3 R7, R7, 0x1, RZ ;  /* 0x0000000107071810 */ /* 0x000fe40007ffe0ff */
[C---:B------:R-:W-:Y:S02]  /*0ea0*/  LOP3.LUT R13, R3.reuse, 0xffff, RZ, 0xc0, !PT ;  /* 0x0000ffff030d7812 */ /* 0x040fe400078ec0ff */
[----:B------:R-:W-:Y:S01]  /*0eb0*/  PRMT R8, R3, 0x9910, RZ ;  /* 0x0000991003087816 */ /* 0x000fe200000000ff */
[----:B------:R-:W-:Y:S01]  /*0ec0*/  IMAD R3, R5, -0x7777, RZ ;  /* 0xffff888905037824 */ /* 0x000fe200078e02ff */
[----:B------:R-:W-:Y:S01]  /*0ed0*/  PRMT R2, R2, 0x9910, RZ ;  /* 0x0000991002027816 */ /* 0x000fe200000000ff */
[----:B------:R-:W-:Y:S01]  /*0ee0*/  @!P5 IMAD.MOV R7, RZ, RZ, -R7 ;  /* 0x000000ffff07d224 */ /* 0x000fe200078e0a07 */
[----:B------:R-:W-:-:S02]  /*0ef0*/  SHF.R.U32.HI R17, RZ, 0xf, R17 ;  /* 0x0000000fff117819 */ /* 0x000fc40000011611 */
[----:B------:R-:W-:Y:S02]  /*0f00*/  PRMT R6, R6, 0x9910, RZ ;  /* 0x0000991006067816 */ /* 0x000fe400000000ff */
[----:B------:R-:W-:Y:S02]  /*0f10*/  LEA.HI.SX32 R17, R2, R17, 0x1c ;  /* 0x0000001102117211 */ /* 0x000fe400078fe2ff */
[----:B------:R-:W-:Y:S02]  /*0f20*/  SHF.R.U32.HI R13, RZ, 0xf, R13 ;  /* 0x0000000fff0d7819 */ /* 0x000fe4000001160d */
[----:B------:R-:W-:Y:S02]  /*0f30*/  PRMT R0, R0, 0x9910, RZ ;  /* 0x0000991000007816 */ /* 0x000fe400000000ff */
[----:B------:R-:W-:Y:S02]  /*0f40*/  LEA.HI.SX32 R2, R3, R26, 0x10 ;  /* 0x0000001a03027211 */ /* 0x000fe400078f82ff */
[----:B------:R-:W-:-:S02]  /*0f50*/  @!P0 LOP3.LUT R7, RZ, c[0x0][0x194], RZ, 0x33, !PT ;  /* 0x00006500ff078a12 */ /* 0x000fc400078e33ff */
[----:B------:R-:W-:Y:S01]  /*0f60*/  PRMT R14, R10, 0x9910, RZ ;  /* 0x000099100a0e7816 */ /* 0x000fe200000000ff */
[----:B------:R-:W-:Y:S01]  /*0f70*/  IMAD.MOV.U32 R10, RZ, RZ, R6 ;  /* 0x000000ffff0a7224 */ /* 0x000fe200078e0006 */
[----:B------:R-:W-:Y:S02]  /*0f80*/  ISETP.GE.AND P0, PT, R4, c[0x0][0x1a0], PT ;  /* 0x0000680004007a0c */ /* 0x000fe40003f06270 */
[----:B------:R-:W-:Y:S01]  /*0f90*/  LEA.HI.SX32 R13, R8, R13, 0x1c ;  /* 0x0000000d080d7211 */ /* 0x000fe200078fe2ff */
[----:B------:R-:W-:Y:S01]  /*0fa0*/  IMAD R8, R7, 0x20, R0 ;  /* 0x0000002007087824 */ /* 0x000fe200078e0200 */
[----:B------:R-:W-:Y:S02]  /*0fb0*/  MOV R5, 0x4 ;  /* 0x0000000400057802 */ /* 0x000fe40000000f00 */
[----:B------:R-:W-:Y:S02]  /*0fc0*/  LOP3.LUT R3, R2, 0xffff, RZ, 0xc0, !PT ;  /* 0x0000ffff02037812 */ /* 0x000fe400078ec0ff */
[----:B------:R-:W-:-:S02]  /*0fd0*/  PRMT R25, R12, 0x9910, RZ ;  /* 0x000099100c197816 */ /* 0x000fc400000000ff */
[----:B------:R-:W-:Y:S02]  /*0fe0*/  SHF.R.U32.HI R22, RZ, 0xf, R22 ;  /* 0x0000000fff167819 */ /* 0x000fe40000011616 */
[----:B------:R-:W-:Y:S01]  /*0ff0*/  LEA R10, R7, R10, 0x5 ;  /* 0x0000000a070a7211 */ /* 0x000fe200078e28ff */
[----:B------:R-:W-:Y:S01]  /*1000*/  IMAD R25, R25, -0x7777, RZ ;  /* 0xffff888919197824 */ /* 0x000fe200078e02ff */
[----:B------:R-:W-:Y:S02]  /*1010*/  PRMT R11, R2, 0x9910, RZ ;  /* 0x00009910020b7816 */ /* 0x000fe400000000ff */
[----:B------:R-:W-:Y:S01]  /*1020*/  SHF.R.U32.HI R0, RZ, 0xf, R3 ;  /* 0x0000000fff007819 */ /* 0x000fe20000011603 */
[CC--:B------:R-:W-:Y:S01]  /*1030*/  IMAD.WIDE R2, R8.reuse, R5.reuse, c[0x0][0x168] ;  /* 0x00005a0008027625 */ /* 0x0c0fe200078e0205 */
[----:B------:R-:W-:Y:S02]  /*1040*/  LEA.HI.SX32 R22, R9, R22, 0x1c ;  /* 0x0000001609167211 */ /* 0x000fe400078fe2ff */
[----:B------:R-:W-:Y:S01]  /*1050*/  MOV R23, RZ ;  /* 0x000000ff00177202 */ /* 0x000fe20000000f00 */
[----:B------:R-:W-:Y:S01]  /*1060*/  IMAD.WIDE R8, R8, R5, c[0x0][0x170] ;  /* 0x00005c0008087625 */ /* 0x000fe200078e0205 */
[----:B------:R-:W-:-:S03]  /*1070*/  MOV R19, RZ ;  /* 0x000000ff00137202 */ /* 0x000fc60000000f00 */
[----:B------:R-:W-:Y:S01]  /*1080*/  IMAD R28, R7, 0x20, R14 ;  /* 0x00000020071c7824 */ /* 0x000fe200078e020e */
[----:B------:R-:W-:Y:S01]  /*1090*/  LEA.HI.SX32 R25, R25, R12, 0x10 ;  /* 0x0000000c19197211 */ /* 0x000fe200078f82ff */
[-C--:B------:R-:W-:Y:S01]  /*10a0*/  IMAD.WIDE R14, R10, R5.reuse, c[0x0][0x168] ;  /* 0x00005a000a0e7625 */ /* 0x080fe200078e0205 */
[----:B------:R0:W2:Y:S01]  /*10b0*/  @!P0 LDG.E.EL R31, [R8.64] ;  /* 0x00000006081f8981 */ /* 0x0000a2000c2e1900 */
[----:B------:R-:W-:Y:S02]  /*10c0*/  PRMT R22, R22, 0x9910, RZ ;  /* 0x0000991016167816 */ /* 0x000fe400000000ff */
[----:B------:R-:W-:Y:S01]  /*10d0*/  IMAD.MOV.U32 R6, RZ, RZ, RZ ;  /* 0x000000ffff067224 */ /* 0x000fe200078e00ff */
[----:B------:R1:W3:Y:S01]  /*10e0*/  @!P0 LDG.E.EL R23, [R14.64] ;  /* 0x000000060e178981 */ /* 0x0002e2000c2e1900 */
[----:B------:R-:W-:Y:S02]  /*10f0*/  LEA.HI.SX32 R0, R11, R0, 0x1c ;  /* 0x000000000b007211 */ /* 0x000fe400078fe2ff */
[----:B------:R-:W-:Y:S01]  /*1100*/  MOV R21, RZ ;  /* 0x000000ff00157202 */ /* 0x000fe20000000f00 */
[----:B------:R4:W5:Y:S01]  /*1110*/  @!P0 LDG.E.EL R19, [R2.64] ;  /* 0x0000000602138981 */ /* 0x000962000c2e1900 */
[----:B0-----:R-:W-:Y:S01]  /*1120*/  IMAD.WIDE R8, R10, R5, c[0x0][0x170] ;  /* 0x00005c000a087625 */ /* 0x001fe200078e0205 */
[----:B-1----:R-:W-:-:S04]  /*1130*/  PRMT R14, R17, 0x9910, RZ ;  /* 0x00009910110e7816 */ /* 0x002fc800000000ff */
[----:B------:R0:W2:Y:S01]  /*1140*/  @!P0 LDG.E.EL R6, [R8.64] ;  /* 0x0000000608068981 */ /* 0x0000a2000c2e1900 */
[C---:B------:R-:W-:Y:S02]  /*1150*/  LOP3.LUT R17, R25.reuse, 0xffff, RZ, 0xc0, !PT ;  /* 0x0000ffff19117812 */ /* 0x040fe400078ec0ff */
[----:B------:R-:W-:Y:S01]  /*1160*/  PRMT R25, R25, 0x9910, RZ ;  /* 0x0000991019197816 */ /* 0x000fe200000000ff */
[----:B------:R-:W-:Y:S01]  /*1170*/  IMAD.WIDE R10, R28, R5, c[0x0][0x168] ;  /* 0x00005a001c0a7625 */ /* 0x000fe200078e0205 */
[----:B------:R-:W-:-:S03]  /*1180*/  SHF.R.U32.HI R15, RZ, 0xf, R17 ;  /* 0x0000000fff0f7819 */ /* 0x000fc60000011611 */
[----:B----4-:R-:W-:Y:S01]  /*1190*/  IMAD.WIDE R2, R28, R5, c[0x0][0x170] ;  /* 0x00005c001c027625 */ /* 0x010fe200078e0205 */
[----:B------:R1:W4:Y:S03]  /*11a0*/  @!P0 LDG.E.EL R30, [R10.64] ;  /* 0x000000060a1e8981 */ /* 0x000326000c2e1900 */
[C---:B0-----:R-:W-:Y:S01]  /*11b0*/  IMAD R8, R7.reuse, 0x20, R22 ;  /* 0x0000002007087824 */ /* 0x041fe200078e0216 */
[----:B------:R-:W-:Y:S01]  /*11c0*/  MOV R22, R25 ;  /* 0x0000001900167202 */ /* 0x000fe20000000f00 */
[----:B------:R-:W-:Y:S01]  /*11d0*/  IMAD R14, R7, 0x20, R14 ;  /* 0x00000020070e7824 */ /* 0x000fe200078e020e */
[----:B------:R0:W2:Y:S02]  /*11e0*/  @!P0 LDG.E.EL R21, [R2.64] ;  /* 0x0000000602158981 */ /* 0x0000a4000c2e1900 */
[----:B------:R-:W-:Y:S02]  /*11f0*/  LEA.HI.SX32 R15, R22, R15, 0x1c ;  /* 0x0000000f160f7211 */ /* 0x000fe400078fe2ff */
[----:B------:R-:W-:Y:S01]  /*1200*/  PRMT R22, R13, 0x9910, RZ ;  /* 0x000099100d167816 */ /* 0x000fe200000000ff */
[----:B-1----:R-:W-:Y:S01]  /*1210*/  IMAD.WIDE R10, R8, R5, c[0x0][0x168] ;  /* 0x00005a00080a7625 */ /* 0x002fe200078e0205 */
[----:B------:R-:W-:-:S03]  /*1220*/  MOV R27, RZ ;  /* 0x000000ff001b7202 */ /* 0x000fc60000000f00 */
[----:B------:R-:W-:Y:S02]  /*1230*/  IMAD.MOV.U32 R37, RZ, RZ, RZ ;  /* 0x000000ffff257224 */ /* 0x000fe400078e00ff */
[-C--:B0-----:R-:W-:Y:S01]  /*1240*/  IMAD.WIDE R2, R8, R5.reuse, c[0x0][0x170] ;  /* 0x00005c0008027625 */ /* 0x081fe200078e0205 */
[----:B------:R-:W-:Y:S01]  /*1250*/  PRMT R0, R0, 0x9910, RZ ;  /* 0x0000991000007816 */ /* 0x000fe200000000ff */
[----:B------:R0:W2:Y:S02]  /*1260*/  @!P0 LDG.E.EL R35, [R10.64] ;  /* 0x000000060a238981 */ /* 0x0000a4000c2e1900 */
[----:B------:R-:W-:Y:S01]  /*1270*/  IMAD.WIDE R8, R14, R5, c[0x0][0x168] ;  /* 0x00005a000e087625 */ /* 0x000fe200078e0205 */
[----:B------:R-:W-:Y:S01]  /*1280*/  PRMT R28, R15, 0x9910, RZ ;  /* 0x000099100f1c7816 */ /* 0x000fe200000000ff */
[----:B------:R1:W2:Y:S02]  /*1290*/  @!P0 LDG.E.EL R27, [R2.64] ;  /* 0x00000006021b8981 */ /* 0x0002a4000c2e1900 */
[----:B------:R-:W-:-:S02]  /*12a0*/  IMAD R13, R7, 0x20, R22 ;  /* 0x00000020070d7824 */ /* 0x000fc400078e0216 */
[----:B------:R0:W2:Y:S01]  /*12b0*/  @!P0 LDG.E.EL R37, [R8.64] ;  /* 0x0000000608258981 */ /* 0x0000a2000c2e1900 */
[C---:B------:R-:W-:Y:S02]  /*12c0*/  IMAD R0, R7.reuse, 0x20, R0 ;  /* 0x0000002007007824 */ /* 0x040fe400078e0200 */
[----:B-1----:R-:W-:Y:S01]  /*12d0*/  IMAD.WIDE R2, R14, R5, c[0x0][0x170] ;  /* 0x00005c000e027625 */ /* 0x002fe200078e0205 */
[----:B------:R-:W-:-:S03]  /*12e0*/  LEA R14, R7, R28, 0x5 ;  /* 0x0000001c070e7211 */ /* 0x000fc600078e28ff */
[CC--:B0-----:R-:W-:Y:S01]  /*12f0*/  IMAD.WIDE R8, R13.reuse, R5.reuse, c[0x0][0x168] ;  /* 0x00005a000d087625 */ /* 0x0c1fe200078e0205 */
[----:B------:R-:W-:Y:S01]  /*1300*/  MOV R22, RZ ;  /* 0x000000ff00167202 */ /* 0x000fe20000000f00 */
[----:B------:R0:W2:Y:S02]  /*1310*/  @!P0 LDG.E.EL R32, [R2.64] ;  /* 0x0000000602208981 */ /* 0x0000a4000c2e1900 */
[----:B------:R-:W-:Y:S02]  /*1320*/  IMAD.MOV.U32 R25, RZ, RZ, RZ ;  /* 0x000000ffff197224 */ /* 0x000fe400078e00ff */
[----:B------:R1:W2:Y:S01]  /*1330*/  @!P0 LDG.E.EL R34, [R8.64] ;  /* 0x0000000608228981 */ /* 0x0002a2000c2e1900 */
[----:B------:R-:W-:-:S04]  /*1340*/  IMAD.WIDE R10, R13, R5, c[0x0][0x170] ;  /* 0x00005c000d0a7625 */ /* 0x000fc800078e0205 */
[-C--:B------:R-:W-:Y:S01]  /*1350*/  IMAD.WIDE R28, R14, R5.reuse, c[0x0][0x168] ;  /* 0x00005a000e1c7625 */ /* 0x080fe200078e0205 */
[----:B0-----:R-:W-:Y:S01]  /*1360*/  MOV R3, 0x2 ;  /* 0x0000000200037802 */ /* 0x001fe20000000f00 */
[----:B------:R0:W2:Y:S02]  /*1370*/  @!P0 LDG.E.EL R22, [R10.64] ;  /* 0x000000060a168981 */ /* 0x0000a4000c2e1900 */
[----:B------:R-:W-:Y:S02]  /*1380*/  IMAD.MOV.U32 R2, RZ, RZ, RZ ;  /* 0x000000ffff027224 */ /* 0x000fe400078e00ff */
[----:B-1----:R-:W-:-:S04]  /*1390*/  IMAD.WIDE R8, R0, R5, c[0x0][0x168] ;  /* 0x00005a0000087625 */ /* 0x002fc800078e0205 */
[----:B------:R-:W-:Y:S01]  /*13a0*/  IMAD.WIDE R14, R14, R5, c[0x0][0x170] ;  /* 0x00005c000e0e7625 */ /* 0x000fe200078e0205 */
[----:B------:R1:W2:Y:S01]  /*13b0*/  @!P0 LDG.E.EL R25, [R8.64] ;  /* 0x0000000608198981 */ /* 0x0002a2000c2e1900 */
[----:B0-----:R-:W-:-:S03]  /*13c0*/  CS2R R10, SRZ ;  /* 0x00000000000a7805 */ /* 0x001fc6000001ff00 */
[----:B------:R0:W2:Y:S01]  /*13d0*/  @!P0 LDG.E.EL R2, [R14.64] ;  /* 0x000000060e028981 */ /* 0x0000a2000c2e1900 */
[----:B------:R-:W-:Y:S01]  /*13e0*/  MOV R17, RZ ;  /* 0x000000ff00117202 */ /* 0x000fe20000000f00 */
[----:B-1----:R-:W-:-:S05]  /*13f0*/  CS2R R8, SRZ ;  /* 0x0000000000087805 */ /* 0x002fca000001ff00 */
[----:B------:R1:W2:Y:S01]  /*1400*/  @!P0 LDG.E.EL R17, [R28.64] ;  /* 0x000000061c118981 */ /* 0x0002a2000c2e1900 */
[----:B0-----:R-:W-:-:S05]  /*1410*/  IMAD.WIDE R14, R4, R3, c[0x0][0x160] ;  /* 0x00005800040e7625 */ /* 0x001fca00078e0203 */
[----:B------:R0:W2:Y:S01]  /*1420*/  @!P0 LDG.E.EL.128 R8, [R14.64] ;  /* 0x000000060e088981 */ /* 0x0000a2000c2e1d00 */
[----:B------:R-:W-:Y:S01]  /*1430*/  PRMT R7, RZ, 0x7610, R7 ;  /* 0x00007610ff077816 */ /* 0x000fe20000000007 */
[----:B-1----:R-:W-:Y:S01]  /*1440*/  IMAD.WIDE R28, R0, R5, c[0x0][0x170] ;  /* 0x00005c00001c7625 */ /* 0x002fe200078e0205 */
[----:B------:R-:W-:-:S03]  /*1450*/  PRMT R5, RZ, 0x7610, R5 ;  /* 0x00007610ff057816 */ /* 0x000fc60000000005 */
[----:B0-----:R-:W-:-:S04]  /*1460*/  IMAD.WIDE R14, R12, R3, c[0x0][0x178] ;  /* 0x00005e000c0e7625 */ /* 0x001fc800078e0203 */
[----:B------:R-:W-:Y:S01]  /*1470*/  IMAD.WIDE R12, R12, R3, c[0x0][0x180] ;  /* 0x000060000c0c7625 */ /* 0x000fe200078e0203 */
[----:B------:R0:W3:Y:S04]  /*1480*/  @!P0 LDG.E.EL.U16 R5, [R14.64] ;  /* 0x000000060e058981 */ /* 0x0000e8000c2e1500 */
[----:B------:R2:W3:Y:S01]  /*1490*/  @!P0 LDG.E.EL.U16 R7, [R12.64] ;  /* 0x000000060c078981 */ /* 0x0004e2000c2e1500 */
[----:B------:R-:W-:-:S06]  /*14a0*/  IMAD.MOV.U32 R0, RZ, RZ, RZ ;  /* 0x000000ffff007224 */ /* 0x000fcc00078e00ff */
[----:B------:R1:W3:Y:S01]  /*14b0*/  @!P0 LDG.E.EL R0, [R28.64] ;  /* 0x000000061c008981 */ /* 0x0002e2000c2e1900 */
[----:B------:R-:W-:-:S04]  /*14c0*/  UIMAD UR4, UR4, UR5, URZ ;  /* 0x00000005040472a4 */ /* 0x000fc8000f8e023f */
[----:B------:R-:W-:Y:S01]  /*14d0*/  UIMAD UR4, UR4, 0x1e, URZ ;  /* 0x0000001e040478a4 */ /* 0x000fe2000f8e023f */
[----:B0-----:R-:W-:-:S04]  /*14e0*/  IMAD.WIDE R14, R26, R3, c[0x0][0x178] ;  /* 0x00005e001a0e7625 */ /* 0x001fc800078e0203 */
[----:B--2---:R-:W-:-:S05]  /*14f0*/  HADD2.F32 R12, -RZ, R11.H1_H1 ;  /* 0x3000000bff0c7230 */ /* 0x004fca0000004100 */
[----:B------:R-:W-:Y:S01]  /*1500*/  FADD R12, R12, -R17 ;  /* 0x800000110c0c7221 */ /* 0x000fe20000000000 */
[----:B------:R-:W-:-:S04]  /*1510*/  I2FP.F32.S32 R17, UR4 ;  /* 0x0000000400117c45 */ /* 0x000fc80008201400 */
[----:B------:R-:W-:-:S04]  /*1520*/  FSETP.GEU.AND P1, PT, R17, RZ, PT ;  /* 0x000000ff1100720b */ /* 0x000fc80003f2e000 */
[----:B-1----:R-:W-:-:S04]  /*1530*/  FSEL R28, R17, RZ, P1 ;  /* 0x000000ff111c7208 */ /* 0x002fc80000800000 */
[C---:B------:R-:W-:Y:S02]  /*1540*/  FSETP.GT.AND P1, PT, |R28|.reuse, 8.50705917302346158658e+37, PT ;  /* 0x7e8000001c00780b */ /* 0x040fe40003f24200 */
[----:B------:R-:W-:-:S11]  /*1550*/  FSETP.GEU.AND P2, PT, |R28|, 1.175494350822287508e-38, PT ;  /* 0x008000001c00780b */ /* 0x000fd60003f4e200 */
[----:B------:R-:W-:-:S04]  /*1560*/  @P1 FMUL R28, R28, 0.25 ;  /* 0x3e8000001c1c1820 */ /* 0x000fc80000400000 */
[----:B------:R-:W-:-:S04]  /*1570*/  @!P2 FMUL R28, R28, 16777216 ;  /* 0x4b8000001c1ca820 */ /* 0x000fc80000400000 */
[----:B------:R-:W0:Y:S01]  /*1580*/  MUFU.RCP R13, R28 ;  /* 0x0000001c000d7308 */ /* 0x000e220000001000 */
[----:B------:R-:W-:-:S04]  /*1590*/  @P1 FMUL R2, R2, 0.25 ;  /* 0x3e80000002021820 */ /* 0x000fc80000400000 */
[----:B------:R-:W-:-:S04]  /*15a0*/  @!P2 FMUL R2, R2, 16777216 ;  /* 0x4b8000000202a820 */ /* 0x000fc80000400000 */
[----:B0-----:R-:W-:-:S04]  /*15b0*/  FFMA R29, R13, R2, 9.9999997473787516356e-06 ;  /* 0x3727c5ac0d1d7423 */ /* 0x001fc80000000002 */
[----:B------:R-:W0:Y:S01]  /*15c0*/  MUFU.RSQ R17, R29 ;  /* 0x0000001d00117308 */ /* 0x000e220000001400 */
[----:B---3--:R-:W-:Y:S01]  /*15d0*/  HADD2.F32 R5, -RZ, R5.H0_H0 ;  /* 0x20000005ff057230 */ /* 0x008fe20000004100 */
[----:B------:R-:W-:Y:S01]  /*15e0*/  PRMT R2, RZ, 0x7610, R2 ;  /* 0x00007610ff027816 */ /* 0x000fe20000000002 */
[----:B0-----:R-:W-:Y:S01]  /*15f0*/  FMUL R17, R17, R12 ;  /* 0x0000000c11117220 */ /* 0x001fe20000400000 */
[----:B------:R-:W-:-:S06]  /*1600*/  PRMT R12, RZ, 0x7610, R12 ;  /* 0x00007610ff0c7816 */ /* 0x000fcc000000000c */
[----:B------:R0:W2:Y:S01]  /*1610*/  @!P0 LDG.E.EL.U16 R12, [R14.64] ;  /* 0x000000060e0c8981 */ /* 0x0000a2000c2e1500 */
[----:B------:R-:W-:-:S04]  /*1620*/  IMAD.WIDE R28, R16, R3, c[0x0][0x178] ;  /* 0x00005e00101c7625 */ /* 0x000fc800078e0203 */
[----:B0-----:R-:W-:-:S04]  /*1630*/  IMAD.WIDE R14, R26, R3, c[0x0][0x180] ;  /* 0x000060001a0e7625 */ /* 0x001fc800078e0203 */
[----:B------:R-:W-:Y:S01]  /*1640*/  HADD2.F32 R26, -RZ, R7.H0_H0 ;  /* 0x20000007ff1a7230 */ /* 0x000fe20000004100 */
[----:B------:R0:W3:Y:S04]  /*1650*/  @!P0 LDG.E.EL.U16 R2, [R14.64] ;  /* 0x000000060e028981 */ /* 0x0000e8000c2e1500 */
[--C-:B------:R-:W-:Y:S01]  /*1660*/  FFMA R7, R5, R17, R26.reuse ;  /* 0x0000001105077223 */ /* 0x100fe2000000001a */
[----:B------:R-:W-:Y:S01]  /*1670*/  PRMT R5, RZ, 0x7610, R5 ;  /* 0x00007610ff057816 */ /* 0x000fe20000000005 */
[----:B------:R-:W-:Y:S01]  /*1680*/  IMAD.WIDE R16, R16, R3, c[0x0][0x180] ;  /* 0x0000600010107625 */ /* 0x000fe200078e0203 */
[----:B------:R-:W-:Y:S01]  /*1690*/  PRMT R26, RZ, 0x7610, R26 ;  /* 0x00007610ff1a7816 */ /* 0x000fe2000000001a */
[----:B------:R-:W-:Y:S01]  /*16a0*/  @P1 FMUL R31, R31, 0.25 ;  /* 0x3e8000001f1f1820 */ /* 0x000fe20000400000 */
[----:B------:R-:W-:Y:S01]  /*16b0*/  @P1 FMUL R6, R6, 0.25 ;  /* 0x3e80000006061820 */ /* 0x000fe20000400000 */
[----:B------:R-:W-:Y:S01]  /*16c0*/  @P1 FMUL R21, R21, 0.25 ;  /* 0x3e80000015151820 */ /* 0x000fe20000400000 */
[----:B------:R-:W-:Y:S01]  /*16d0*/  @P1 FMUL R27, R27, 0.25 ;  /* 0x3e8000001b1b1820 */ /* 0x000fe20000400000 */
[----:B------:R-:W-:Y:S01]  /*16e0*/  @P1 FMUL R32, R32, 0.25 ;  /* 0x3e80000020201820 */ /* 0x000fe20000400000 */
[----:B------:R-:W-:Y:S01]  /*16f0*/  @P1 FMUL R22, R22, 0.25 ;  /* 0x3e80000016161820 */ /* 0x000fe20000400000 */
[----:B------:R-:W-:Y:S01]  /*1700*/  @P1 FMUL R0, R0, 0.25 ;  /* 0x3e80000000001820 */ /* 0x000fe20000400000 */
[----:B------:R1:W5:Y:S01]  /*1710*/  @!P0 LDG.E.EL.U16 R5, [R28.64] ;  /* 0x000000061c058981 */ /* 0x000362000c2e1500 */
[----:B0-----:R-:W-:-:S02]  /*1720*/  PRMT R15, RZ, 0x7610, R15 ;  /* 0x00007610ff0f7816 */ /* 0x001fc4000000000f */
[----:B------:R-:W-:Y:S01]  /*1730*/  PRMT R14, RZ, 0x7610, R14 ;  /* 0x00007610ff0e7816 */ /* 0x000fe2000000000e */
[----:B------:R0:W5:Y:S01]  /*1740*/  @!P0 LDG.E.EL.U16 R26, [R16.64] ;  /* 0x00000006101a8981 */ /* 0x000162000c2e1500 */
[----:B------:R-:W-:Y:S01]  /*1750*/  @!P2 FMUL R31, R31, 16777216 ;  /* 0x4b8000001f1fa820 */ /* 0x000fe20000400000 */
[----:B------:R-:W-:Y:S01]  /*1760*/  @!P2 FMUL R6, R6, 16777216 ;  /* 0x4b8000000606a820 */ /* 0x000fe20000400000 */
[----:B------:R-:W-:Y:S01]  /*1770*/  @!P2 FMUL R21, R21, 16777216 ;  /* 0x4b8000001515a820 */ /* 0x000fe20000400000 */
[----:B------:R-:W-:Y:S01]  /*1780*/  @!P2 FMUL R27, R27, 16777216 ;  /* 0x4b8000001b1ba820 */ /* 0x000fe20000400000 */
[CC--:B-1----:R-:W-:Y:S01]  /*1790*/  IMAD.WIDE R28, R33.reuse, R3.reuse, c[0x0][0x178] ;  /* 0x00005e00211c7625 */ /* 0x0c2fe200078e0203 */
[----:B------:R-:W-:Y:S01]  /*17a0*/  @!P2 FMUL R32, R32, 16777216 ;  /* 0x4b8000002020a820 */ /* 0x000fe20000400000 */
[----:B------:R-:W-:Y:S02]  /*17b0*/  @!P2 FMUL R22, R22, 16777216 ;  /* 0x4b8000001616a820 */ /* 0x000fe40000400000 */
[----:B0-----:R-:W-:Y:S01]  /*17c0*/  IMAD.WIDE R16, R33, R3, c[0x0][0x180] ;  /* 0x0000600021107625 */ /* 0x001fe200078e0203 */
[----:B------:R-:W-:Y:S01]  /*17d0*/  @!P2 FMUL R0, R0, 16777216 ;  /* 0x4b8000000000a820 */ /* 0x000fe20000400000 */
[----:B------:R0:W5:Y:S01]  /*17e0*/  @!P0 LDG.E.EL.U16 R15, [R28.64] ;  /* 0x000000061c0f8981 */ /* 0x000162000c2e1500 */
[C---:B------:R-:W-:Y:S01]  /*17f0*/  FFMA R6, R13.reuse, R6, 9.9999997473787516356e-06 ;  /* 0x3727c5ac0d067423 */ /* 0x040fe20000000006 */
[C---:B------:R-:W-:Y:S01]  /*1800*/  FFMA R27, R13.reuse, R27, 9.9999997473787516356e-06 ;  /* 0x3727c5ac0d1b7423 */ /* 0x040fe2000000001b */
[C---:B------:R-:W-:Y:S01]  /*1810*/  FFMA R0, R13.reuse, R0, 9.9999997473787516356e-06 ;  /* 0x3727c5ac0d007423 */ /* 0x040fe20000000000 */
[----:B------:R1:W5:Y:S01]  /*1820*/  @!P0 LDG.E.EL.U16 R14, [R16.64] ;  /* 0x00000006100e8981 */ /* 0x000362000c2e1500 */
[----:B------:R-:W-:Y:S01]  /*1830*/  HADD2.F32 R11, -RZ, R11.H0_H0 ;  /* 0x2000000bff0b7230 */ /* 0x000fe20000004100 */
[C---:B0-----:R-:W-:Y:S01]  /*1840*/  FFMA R29, R13.reuse, R32, 9.9999997473787516356e-06 ;  /* 0x3727c5ac0d1d7423 */ /* 0x041fe20000000020 */
[C---:B------:R-:W-:Y:S01]  /*1850*/  FFMA R28, R13.reuse, R22, 9.9999997473787516356e-06 ;  /* 0x3727c5ac0d1c7423 */ /* 0x040fe20000000016 */
[C---:B------:R-:W-:Y:S01]  /*1860*/  IMAD.WIDE R32, R20.reuse, R3, c[0x0][0x178] ;  /* 0x00005e0014207625 */ /* 0x040fe200078e0203 */
[C---:B-1----:R-:W-:Y:S01]  /*1870*/  FFMA R17, R13.reuse, R31, 9.9999997473787516356e-06 ;  /* 0x3727c5ac0d117423 */ /* 0x042fe2000000001f */
[----:B------:R-:W-:Y:S01]  /*1880*/  FFMA R16, R13, R21, 9.9999997473787516356e-06 ;  /* 0x3727c5ac0d107423 */ /* 0x000fe20000000015 */
[----:B------:R-:W-:Y:S01]  /*1890*/  PRMT R13, RZ, 0x7610, R13 ;  /* 0x00007610ff0d7816 */ /* 0x000fe2000000000d */
[----:B------:R-:W-:Y:S01]  /*18a0*/  IMAD.WIDE R20, R20, R3, c[0x0][0x180] ;  /* 0x0000600014147625 */ /* 0x000fe200078e0203 */
[----:B------:R-:W-:-:S04]  /*18b0*/  PRMT R22, RZ, 0x7610, R22 ;  /* 0x00007610ff167816 */ /* 0x000fc80000000016 */
[----:B------:R0:W5:Y:S01]  /*18c0*/  @!P0 LDG.E.EL.U16 R13, [R32.64] ;  /* 0x00000006200d8981 */ /* 0x000162000c2e1500 */
[----:B------:R-:W-:-:S03]  /*18d0*/  PRMT R31, RZ, 0x7610, R31 ;  /* 0x00007610ff1f7816 */ /* 0x000fc6000000001f */
[----:B------:R1:W5:Y:S01]  /*18e0*/  @!P0 LDG.E.EL.U16 R22, [R20.64] ;  /* 0x0000000614168981 */ /* 0x000362000c2e1500 */
[----:B0-----:R-:W-:Y:S01]  /*18f0*/  FADD R32, R11, -R25 ;  /* 0x800000190b207221 */ /* 0x001fe20000000000 */
[--C-:B------:R-:W-:Y:S02]  /*1900*/  HADD2.F32 R11, -RZ, R10.reuse.H1_H1 ;  /* 0x3000000aff0b7230 */ /* 0x100fe40000004100 */
[----:B------:R-:W-:Y:S02]  /*1910*/  HADD2.F32 R10, -RZ, R10.H0_H0 ;  /* 0x2000000aff0a7230 */ /* 0x000fe40000004100 */
[----:B-1----:R-:W-:-:S03]  /*1920*/  IMAD.WIDE R20, R36, R3, c[0x0][0x178] ;  /* 0x00005e0024147625 */ /* 0x002fc600078e0203 */
[----:B------:R-:W-:Y:S01]  /*1930*/  FADD R37, R10, -R37 ;  /* 0x800000250a257221 */ /* 0x000fe20000000000 */
[----:B------:R-:W-:Y:S01]  /*1940*/  HADD2.F32 R10, -RZ, R9.H1_H1 ;  /* 0x30000009ff0a7230 */ /* 0x000fe20000004100 */
[----:B------:R0:W5:Y:S01]  /*1950*/  @!P0 LDG.E.EL.U16 R31, [R20.64] ;  /* 0x00000006141f8981 */ /* 0x000162000c2e1500 */
[----:B------:R-:W-:-:S03]  /*1960*/  FADD R34, R11, -R34 ;  /* 0x800000220b227221 */ /* 0x000fc60000000000 */
[----:B------:R-:W-:Y:S01]  /*1970*/  FADD R35, R10, -R35 ;  /* 0x800000230a237221 */ /* 0x000fe20000000000 */
[----:B------:R-:W-:-:S04]  /*1980*/  IMAD.WIDE R10, R24, R3, c[0x0][0x178] ;  /* 0x00005e00180a7625 */ /* 0x000fc800078e0203 */
[----:B0-----:R-:W-:Y:S01]  /*1990*/  IMAD.WIDE R20, R36, R3, c[0x0][0x180] ;  /* 0x0000600024147625 */ /* 0x001fe200078e0203 */
[----:B------:R-:W-:-:S03]  /*19a0*/  PRMT R36, RZ, 0x7610, R36 ;  /* 0x00007610ff247816 */ /* 0x000fc60000000024 */
[----:B------:R-:W-:-:S03]  /*19b0*/  IMAD.WIDE R24, R24, R3, c[0x0][0x180] ;  /* 0x0000600018187625 */ /* 0x000fc600078e0203 */
[----:B------:R0:W5:Y:S02]  /*19c0*/  @!P0 LDG.E.EL.U16 R36, [R10.64] ;  /* 0x000000060a248981 */ /* 0x000164000c2e1500 */
[----:B0-----:R-:W-:-:S06]  /*19d0*/  PRMT R10, RZ, 0x7610, R10 ;  /* 0x00007610ff0a7816 */ /* 0x001fcc000000000a */
[----:B------:R0:W5:Y:S01]  /*19e0*/  @!P0 LDG.E.EL.U16 R10, [R24.64] ;  /* 0x00000006180a8981 */ /* 0x000162000c2e1500 */
[----:B------:R-:W-:Y:S01]  /*19f0*/  PRMT R33, RZ, 0x7610, R33 ;  /* 0x00007610ff217816 */ /* 0x000fe20000000021 */
[----:B------:R-:W-:-:S05]  /*1a00*/  HADD2.F32 R9, -RZ, R9.H0_H0 ;  /* 0x20000009ff097230 */ /* 0x000fca0000004100 */
[----:B----4-:R-:W-:Y:S01]  /*1a10*/  FADD R30, R9, -R30 ;  /* 0x8000001e091e7221 */ /* 0x010fe20000000000 */
[----:B------:R1:W4:Y:S01]  /*1a20*/  @!P0 LDG.E.EL.U16 R33, [R20.64] ;  /* 0x0000000614218981 */ /* 0x000322000c2e1500 */
[----:B------:R-:W-:Y:S02]  /*1a30*/  PRMT R9, RZ, 0x7610, R9 ;  /* 0x00007610ff097816 */ /* 0x000fe40000000009 */
[----:B------:R-:W-:Y:S01]  /*1a40*/  PRMT R11, RZ, 0x7610, R11 ;  /* 0x00007610ff0b7816 */ /* 0x000fe2000000000b */
[----:B-1----:R-:W-:-:S05]  /*1a50*/  IMAD.WIDE R20, R18, R3, c[0x0][0x178] ;  /* 0x00005e0012147625 */ /* 0x002fca00078e0203 */
[----:B------:R1:W4:Y:S02]  /*1a60*/  @!P0 LDG.E.EL.U16 R9, [R20.64] ;  /* 0x0000000614098981 */ /* 0x000324000c2e1500 */
[----:B-1----:R-:W-:-:S05]  /*1a70*/  IMAD.WIDE R20, R18, R3, c[0x0][0x180] ;  /* 0x0000600012147625 */ /* 0x002fca00078e0203 */
[----:B------:R3:W4:Y:S01]  /*1a80*/  @!P0 LDG.E.EL.U16 R11, [R20.64] ;  /* 0x00000006140b8981 */ /* 0x000722000c2e1500 */
[----:B------:R-:W1:Y:S01]  /*1a90*/  MUFU.RSQ R6, R6 ;  /* 0x0000000600067308 */ /* 0x000e620000001400 */
[----:B0-----:R-:W-:-:S07]  /*1aa0*/  HADD2.F32 R24, -RZ, R8.H1_H1 ;  /* 0x30000008ff187230 */ /* 0x001fce0000004100 */
[----:B------:R-:W0:Y:S01]  /*1ab0*/  MUFU.RSQ R0, R0 ;  /* 0x0000000000007308 */ /* 0x000e220000001400 */
[----:B------:R-:W-:-:S07]  /*1ac0*/  FADD R23, R24, -R23 ;  /* 0x8000001718177221 */ /* 0x000fce0000000000 */
[----:B------:R-:W0:Y:S01]  /*1ad0*/  MUFU.RSQ R18, R29 ;  /* 0x0000001d00127308 */ /* 0x000e220000001400 */
[----:B-1----:R-:W-:Y:S01]  /*1ae0*/  FMUL R23, R6, R23 ;  /* 0x0000001706177220 */ /* 0x002fe20000400000 */
[----:B------:R-:W-:Y:S01]  /*1af0*/  FADD R6, RZ, -R7 ;  /* 0x80000007ff067221 */ /* 0x000fe20000000000 */
[----:B0-----:R-:W-:-:S05]  /*1b00*/  FMUL R32, R0, R32 ;  /* 0x0000002000207220 */ /* 0x001fca0000400000 */
[----:B------:R-:W0:Y:S01]  /*1b10*/  MUFU.RSQ R25, R28 ;  /* 0x0000001c00197308 */ /* 0x000e220000001400 */
[----:B------:R-:W-:Y:S01]  /*1b20*/  FMUL R6, R6, 1.4426950216293334961 ;  /* 0x3fb8aa3b06067820 */ /* 0x000fe20000400000 */
[----:B------:R-:W-:Y:S01]  /*1b30*/  HADD2.F32 R8, -RZ, R8.H0_H0 ;  /* 0x20000008ff087230 */ /* 0x000fe20000004100 */
[----:B------:R-:W-:-:S03]  /*1b40*/  FMUL R37, R18, R37 ;  /* 0x0000002512257220 */ /* 0x000fc60000400000 */
[----:B------:R-:W-:Y:S02]  /*1b50*/  FSETP.GEU.AND P3, PT, R6, -126, PT ;  /* 0xc2fc00000600780b */ /* 0x000fe40003f6e000 */
[----:B------:R-:W-:Y:S01]  /*1b60*/  MUFU.RSQ R17, R17 ;  /* 0x0000001100117308 */ /* 0x000fe20000001400 */
[----:B0-----:R-:W-:-:S10]  /*1b70*/  FMUL R25, R25, R34 ;  /* 0x0000002219197220 */ /* 0x001fd40000400000 */
[----:B------:R-:W-:-:S06]  /*1b80*/  @!P3 FMUL R6, R6, 0.5 ;  /* 0x3f0000000606b820 */ /* 0x000fcc0000400000 */
[----:B------:R-:W0:Y:S02]  /*1b90*/  MUFU.EX2 R6, R6 ;  /* 0x0000000600067308 */ /* 0x000e240000000800 */
[----:B0-----:R-:W-:-:S04]  /*1ba0*/  @!P3 FMUL R6, R6, R6 ;  /* 0x000000060606b220 */ /* 0x001fc80000400000 */
[----:B------:R-:W-:Y:S01]  /*1bb0*/  FADD R6, R6, 1 ;  /* 0x3f80000006067421 */ /* 0x000fe20000000000 */
[----:B--2---:R-:W-:Y:S02]  /*1bc0*/  HADD2.F32 R12, -RZ, R12.H0_H0 ;  /* 0x2000000cff0c7230 */ /* 0x004fe40000004100 */
[----:B---3--:R-:W-:-:S05]  /*1bd0*/  HADD2.F32 R21, -RZ, R2.H0_H0 ;  /* 0x20000002ff157230 */ /* 0x008fca0000004100 */
[----:B------:R-:W-:Y:S01]  /*1be0*/  FFMA R32, R12, R32, R21 ;  /* 0x000000200c207223 */ /* 0x000fe20000000015 */
[----:B-----5:R-:W-:Y:S02]  /*1bf0*/  HADD2.F32 R2, -RZ, R26.H0_H0 ;  /* 0x2000001aff027230 */ /* 0x020fe40000004100 */
[----:B------:R-:W-:Y:S02]  /*1c00*/  HADD2.F32 R21, -RZ, R15.H0_H0 ;  /* 0x2000000fff157230 */ /* 0x000fe40000004100 */
[----:B------:R0:W1:Y:S01]  /*1c10*/  MUFU.RSQ R15, R16 ;  /* 0x00000010000f7308 */ /* 0x0000620000001400 */
[----:B------:R-:W-:-:S05]  /*1c20*/  HADD2.F32 R14, -RZ, R14.H0_H0 ;  /* 0x2000000eff0e7230 */ /* 0x000fca0000004100 */
[----:B------:R-:W-:Y:S01]  /*1c30*/  FFMA R37, R21, R37, R14 ;  /* 0x0000002515257223 */ /* 0x000fe2000000000e */
[----:B0-----:R-:W-:-:S03]  /*1c40*/  FADD R16, R8, -R19 ;  /* 0x8000001308107221 */ /* 0x001fc60000000000 */
[----:B------:R-:W-:Y:S01]  /*1c50*/  FADD R8, RZ, -R37 ;  /* 0x80000025ff087221 */ /* 0x000fe20000000000 */
[----:B------:R-:W-:Y:S02]  /*1c60*/  HADD2.F32 R13, -RZ, R13.H0_H0 ;  /* 0x2000000dff0d7230 */ /* 0x000fe40000004100 */
[----:B------:R-:W-:Y:S01]  /*1c70*/  HADD2.F32 R22, -RZ, R22.H0_H0 ;  /* 0x20000016ff167230 */ /* 0x000fe20000004100 */
[----:B-1----:R-:W-:Y:S01]  /*1c80*/  FMUL R15, R15, R30 ;  /* 0x0000001e0f0f7220 */ /* 0x002fe20000400000 */
[----:B------:R-:W-:Y:S02]  /*1c90*/  HADD2.F32 R36, -RZ, R36.H0_H0 ;  /* 0x20000024ff247230 */ /* 0x000fe40000004100 */
[----:B------:R-:W-:Y:S02]  /*1ca0*/  HADD2.F32 R24, -RZ, R10.H0_H0 ;  /* 0x2000000aff187230 */ /* 0x000fe40000004100 */
[----:B------:R-:W0:Y:S03]  /*1cb0*/  MUFU.RSQ R10, R27 ;  /* 0x0000001b000a7308 */ /* 0x000e260000001400 */
[----:B------:R-:W-:Y:S01]  /*1cc0*/  FFMA R0, R36, R23, R24 ;  /* 0x0000001724007223 */ /* 0x000fe20000000018 */
[----:B------:R-:W-:-:S03]  /*1cd0*/  HADD2.F32 R23, -RZ, R5.H0_H0 ;  /* 0x20000005ff177230 */ /* 0x000fc60000004100 */
[----:B------:R-:W-:-:S04]  /*1ce0*/  FADD R5, RZ, -R0 ;  /* 0x80000000ff057221 */ /* 0x000fc80000000000 */
[----:B------:R-:W-:Y:S01]  /*1cf0*/  FMUL R5, R5, 1.4426950216293334961 ;  /* 0x3fb8aa3b05057820 */ /* 0x000fe20000400000 */
[----:B0-----:R-:W-:-:S04]  /*1d00*/  FMUL R35, R10, R35 ;  /* 0x000000230a237220 */ /* 0x001fc80000400000 */
[----:B------:R-:W-:Y:S01]  /*1d10*/  FSETP.GEU.AND P2, PT, R5, -126, PT ;  /* 0xc2fc00000500780b */ /* 0x000fe20003f4e000 */
[----:B------:R-:W-:-:S04]  /*1d20*/  FADD R10, RZ, -R32 ;  /* 0x80000020ff0a7221 */ /* 0x000fc80000000000 */
[----:B------:R-:W-:Y:S01]  /*1d30*/  FMUL R10, R10, 1.4426950216293334961 ;  /* 0x3fb8aa3b0a0a7820 */ /* 0x000fe20000400000 */
[----:B------:R-:W-:Y:S01]  /*1d40*/  FFMA R35, R13, R35, R22 ;  /* 0x000000230d237223 */ /* 0x000fe20000000016 */
[----:B------:R-:W-:Y:S01]  /*1d50*/  FMUL R13, R8, 1.4426950216293334961 ;  /* 0x3fb8aa3b080d7820 */ /* 0x000fe20000400000 */
[----:B------:R-:W-:Y:S01]  /*1d60*/  FFMA R2, R23, R25, R2 ;  /* 0x0000001917027223 */ /* 0x000fe20000000002 */
[----:B------:R-:W-:Y:S01]  /*1d70*/  HADD2.F32 R31, -RZ, R31.H0_H0 ;  /* 0x2000001fff1f7230 */ /* 0x000fe20000004100 */
[----:B------:R-:W-:Y:S01]  /*1d80*/  FSETP.GEU.AND P4, PT, R10, -126, PT ;  /* 0xc2fc00000a00780b */ /* 0x000fe20003f8e000 */
[----:B----4-:R-:W-:Y:S01]  /*1d90*/  HADD2.F32 R8, -RZ, R33.H0_H0 ;  /* 0x20000021ff087230 */ /* 0x010fe20000004100 */
[----:B------:R-:W-:Y:S01]  /*1da0*/  FADD R12, RZ, -R2 ;  /* 0x80000002ff0c7221 */ /* 0x000fe20000000000 */
[----:B------:R-:W-:-:S03]  /*1db0*/  @!P2 FMUL R5, R5, 0.5 ;  /* 0x3f0000000505a820 */ /* 0x000fc60000400000 */
[----:B------:R-:W-:Y:S01]  /*1dc0*/  FFMA R8, R31, R15, R8 ;  /* 0x0000000f1f087223 */ /* 0x000fe20000000008 */
[----:B------:R-:W-:Y:S01]  /*1dd0*/  FMUL R12, R12, 1.4426950216293334961 ;  /* 0x3fb8aa3b0c0c7820 */ /* 0x000fe20000400000 */
[----:B------:R-:W-:Y:S01]  /*1de0*/  HADD2.F32 R18, -RZ, R9.H0_H0 ;  /* 0x20000009ff127230 */ /* 0x000fe20000004100 */
[----:B------:R-:W0:Y:S01]  /*1df0*/  MUFU.EX2 R5, R5 ;  /* 0x0000000500057308 */ /* 0x000e220000000800 */
[----:B------:R-:W-:Y:S01]  /*1e00*/  HADD2.F32 R15, -RZ, R11.H0_H0 ;  /* 0x2000000bff0f7230 */ /* 0x000fe20000004100 */
[----:B------:R-:W-:Y:S01]  /*1e10*/  FADD R9, RZ, -R8 ;  /* 0x80000008ff097221 */ /* 0x000fe20000000000 */
[----:B------:R-:W-:Y:S01]  /*1e20*/  FMUL R16, R17, R16 ;  /* 0x0000001011107220 */ /* 0x000fe20000400000 */
[----:B------:R-:W-:Y:S01]  /*1e30*/  FSETP.GEU.AND P5, PT, R12, -126, PT ;  /* 0xc2fc00000c00780b */ /* 0x000fe20003fae000 */
[----:B------:R-:W-:Y:S01]  /*1e40*/  @!P4 FMUL R10, R10, 0.5 ;  /* 0x3f0000000a0ac820 */ /* 0x000fe20000400000 */
[----:B------:R-:W-:Y:S01]  /*1e50*/  FMUL R11, R9, 1.4426950216293334961 ;  /* 0x3fb8aa3b090b7820 */ /* 0x000fe20000400000 */
[----:B------:R-:W-:-:S02]  /*1e60*/  FFMA R9, R18, R16, R15 ;  /* 0x0000001012097223 */ /* 0x000fc4000000000f */
[----:B------:R1:W2:Y:S01]  /*1e70*/  MUFU.EX2 R19, R10 ;  /* 0x0000000a00137308 */ /* 0x0002a20000000800 */
[----:B------:R-:W-:Y:S01]  /*1e80*/  FADD R14, RZ, -R35 ;  /* 0x80000023ff0e7221 */ /* 0x000fe20000000000 */
[----:B------:R-:W-:Y:S01]  /*1e90*/  FSETP.GEU.AND P6, PT, R13, -126, PT ;  /* 0xc2fc00000d00780b */ /* 0x000fe20003fce000 */
[----:B-1----:R-:W-:Y:S02]  /*1ea0*/  FADD R10, RZ, -R9 ;  /* 0x80000009ff0a7221 */ /* 0x002fe40000000000 */
[----:B------:R-:W-:Y:S02]  /*1eb0*/  FMUL R14, R14, 1.4426950216293334961 ;  /* 0x3fb8aa3b0e0e7820 */ /* 0x000fe40000400000 */
[----:B------:R-:W-:Y:S01]  /*1ec0*/  FMUL R10, R10, 1.4426950216293334961 ;  /* 0x3fb8aa3b0a0a7820 */ /* 0x000fe20000400000 */
[----:B0-----:R-:W-:Y:S01]  /*1ed0*/  @!P2 FMUL R5, R5, R5 ;  /* 0x000000050505a220 */ /* 0x001fe20000400000 */
[----:B------:R-:W-:Y:S01]  /*1ee0*/  @!P5 FMUL R12, R12, 0.5 ;  /* 0x3f0000000c0cd820 */ /* 0x000fe20000400000 */
[----:B------:R-:W-:-:S02]  /*1ef0*/  FSETP.GEU.AND P2, PT, R11, -126, PT ;  /* 0xc2fc00000b00780b */ /* 0x000fc40003f4e000 */
[----:B------:R-:W-:Y:S02]  /*1f00*/  FSETP.GEU.AND P3, PT, R10, -126, PT ;  /* 0xc2fc00000a00780b */ /* 0x000fe40003f6e000 */
[----:B------:R-:W-:Y:S01]  /*1f10*/  FSETP.GEU.AND P1, PT, R14, -126, PT ;  /* 0xc2fc00000e00780b */ /* 0x000fe20003f2e000 */
[----:B------:R-:W0:Y:S01]  /*1f20*/  MUFU.EX2 R12, R12 ;  /* 0x0000000c000c7308 */ /* 0x000e220000000800 */
[----:B------:R-:W-:-:S07]  /*1f30*/  @!P6 FMUL R13, R13, 0.5 ;  /* 0x3f0000000d0de820 */ /* 0x000fce0000400000 */
[----:B------:R-:W1:Y:S01]  /*1f40*/  MUFU.EX2 R13, R13 ;  /* 0x0000000d000d7308 */ /* 0x000e620000000800 */
[----:B------:R-:W-:Y:S01]  /*1f50*/  @!P2 FMUL R11, R11, 0.5 ;  /* 0x3f0000000b0ba820 */ /* 0x000fe20000400000 */
[----:B------:R-:W-:Y:S02]  /*1f60*/  @!P3 FMUL R10, R10, 0.5 ;  /* 0x3f0000000a0ab820 */ /* 0x000fe40000400000 */
[----:B------:R-:W-:Y:S01]  /*1f70*/  @!P1 FMUL R14, R14, 0.5 ;  /* 0x3f0000000e0e9820 */ /* 0x000fe20000400000 */
[----:B--2---:R-:W-:-:S03]  /*1f80*/  @!P4 FMUL R19, R19, R19 ;  /* 0x000000131313c220 */ /* 0x004fc60000400000 */
[----:B------:R-:W2:Y:S01]  /*1f90*/  MUFU.EX2 R11, R11 ;  /* 0x0000000b000b7308 */ /* 0x000ea20000000800 */
[----:B------:R-:W-:Y:S01]  /*1fa0*/  FSETP.GT.AND P4, PT, R6, 8.50705917302346158658e+37, PT ;  /* 0x7e8000000600780b */ /* 0x000fe20003f84000 */
[----:B0-----:R-:W-:-:S06]  /*1fb0*/  @!P5 FMUL R12, R12, R12 ;  /* 0x0000000c0c0cd220 */ /* 0x001fcc0000400000 */
[----:B------:R-:W0:Y:S01]  /*1fc0*/  MUFU.EX2 R10, R10 ;  /* 0x0000000a000a7308 */ /* 0x000e220000000800 */
[----:B------:R-:W-:Y:S01]  /*1fd0*/  FADD R19, R19, 1 ;  /* 0x3f80000013137421 */ /* 0x000fe20000000000 */
[----:B------:R-:W-:-:S06]  /*1fe0*/  FADD R16, R12, 1 ;  /* 0x3f8000000c107421 */ /* 0x000fcc0000000000 */
[----:B------:R-:W3:Y:S01]  /*1ff0*/  MUFU.EX2 R14, R14 ;  /* 0x0000000e000e7308 */ /* 0x000ee20000000800 */
[----:B-1----:R-:W-:Y:S01]  /*2000*/  @!P6 FMUL R13, R13, R13 ;  /* 0x0000000d0d0de220 */ /* 0x002fe20000400000 */
[----:B------:R-:W-:Y:S02]  /*2010*/  FSETP.GT.AND P5, PT, R19, 8.50705917302346158658e+37, PT ;  /* 0x7e8000001300780b */ /* 0x000fe40003fa4000 */
[----:B------:R-:W-:Y:S01]  /*2020*/  FSETP.GT.AND P6, PT, R16, 8.50705917302346158658e+37, PT ;  /* 0x7e8000001000780b */ /* 0x000fe20003fc4000 */
[----:B------:R-:W-:Y:S01]  /*2030*/  FADD R15, R13, 1 ;  /* 0x3f8000000d0f7421 */ /* 0x000fe20000000000 */
[----:B------:R-:W-:Y:S01]  /*2040*/  @P4 FMUL R6, R6, 0.25 ;  /* 0x3e80000006064820 */ /* 0x000fe20000400000 */
[----:B--2---:R-:W-:Y:S01]  /*2050*/  @!P2 FMUL R11, R11, R11 ;  /* 0x0000000b0b0ba220 */ /* 0x004fe20000400000 */
[----:B0-----:R-:W-:Y:S02]  /*2060*/  @!P3 FMUL R10, R10, R10 ;  /* 0x0000000a0a0ab220 */ /* 0x001fe40000400000 */
[----:B------:R0:W1:Y:S01]  /*2070*/  MUFU.RCP R20, R6 ;  /* 0x0000000600147308 */ /* 0x0000620000001000 */
[----:B------:R-:W-:Y:S01]  /*2080*/  FADD R13, R11, 1 ;  /* 0x3f8000000b0d7421 */ /* 0x000fe20000000000 */
[----:B------:R-:W-:Y:S01]  /*2090*/  FADD R11, R5, 1 ;  /* 0x3f800000050b7421 */ /* 0x000fe20000000000 */
[----:B------:R-:W-:Y:S01]  /*20a0*/  FADD R12, R10, 1 ;  /* 0x3f8000000a0c7421 */ /* 0x000fe20000000000 */
[----:B---3--:R-:W-:Y:S01]  /*20b0*/  @!P1 FMUL R14, R14, R14 ;  /* 0x0000000e0e0e9220 */ /* 0x008fe20000400000 */
[----:B------:R-:W-:-:S02]  /*20c0*/  FSETP.GT.AND P1, PT, R15, 8.50705917302346158658e+37, PT ;  /* 0x7e8000000f00780b */ /* 0x000fc40003f24000 */
[----:B0-----:R-:W-:Y:S01]  /*20d0*/  MOV R6, 0x3e800000 ;  /* 0x3e80000000067802 */ /* 0x001fe20000000f00 */
[----:B------:R-:W-:Y:S01]  /*20e0*/  FADD R14, R14, 1 ;  /* 0x3f8000000e0e7421 */ /* 0x000fe20000000000 */
[----:B------:R-:W-:Y:S01]  /*20f0*/  @P5 FMUL R19, R19, 0.25 ;  /* 0x3e80000013135820 */ /* 0x000fe20000400000 */
[----:B------:R-:W-:Y:S01]  /*2100*/  @P6 FMUL R16, R16, 0.25 ;  /* 0x3e80000010106820 */ /* 0x000fe20000400000 */
[C---:B------:R-:W-:Y:S02]  /*2110*/  FSEL R17, R6.reuse, 1, P6 ;  /* 0x3f80000006117808 */ /* 0x040fe40003000000 */
[----:B------:R-:W-:Y:S02]  /*2120*/  FSEL R18, R6, 1, P5 ;  /* 0x3f80000006127808 */ /* 0x000fe40002800000 */
[----:B------:R-:W-:Y:S02]  /*2130*/  FSETP.GT.AND P6, PT, R11, 8.50705917302346158658e+37, PT ;  /* 0x7e8000000b00780b */ /* 0x000fe40003fc4000 */
[----:B------:R-:W-:-:S02]  /*2140*/  FSETP.GT.AND P5, PT, R12, 8.50705917302346158658e+37, PT ;  /* 0x7e8000000c00780b */ /* 0x000fc40003fa4000 */
[----:B------:R-:W-:Y:S02]  /*2150*/  FSETP.GT.AND P2, PT, R13, 8.50705917302346158658e+37, PT ;  /* 0x7e8000000d00780b */ /* 0x000fe40003f44000 */
[----:B------:R-:W-:Y:S01]  /*2160*/  FSETP.GT.AND P3, PT, R14, 8.50705917302346158658e+37, PT ;  /* 0x7e8000000e00780b */ /* 0x000fe20003f64000 */
[----:B------:R-:W-:Y:S01]  /*2170*/  @P1 FMUL R15, R15, 0.25 ;  /* 0x3e8000000f0f1820 */ /* 0x000fe20000400000 */
[----:B------:R-:W0:Y:S05]  /*2180*/  MUFU.RCP R16, R16 ;  /* 0x0000001000107308 */ /* 0x000e2a0000001000 */
[----:B------:R-:W-:Y:S02]  /*2190*/  @P6 FMUL R11, R11, 0.25 ;  /* 0x3e8000000b0b6820 */ /* 0x000fe40000400000 */
[----:B------:R-:W-:Y:S01]  /*21a0*/  @P5 FMUL R12, R12, 0.25 ;  /* 0x3e8000000c0c5820 */ /* 0x000fe20000400000 */
[----:B------:R-:W2:Y:S01]  /*21b0*/  MUFU.RCP R15, R15 ;  /* 0x0000000f000f7308 */ /* 0x000ea20000001000 */
[----:B------:R-:W-:-:S02]  /*21c0*/  @P2 FMUL R13, R13, 0.25 ;  /* 0x3e8000000d0d2820 */ /* 0x000fc40000400000 */
[----:B------:R-:W-:Y:S01]  /*21d0*/  @P3 FMUL R14, R14, 0.25 ;  /* 0x3e8000000e0e3820 */ /* 0x000fe20000400000 */
[----:B------:R-:W-:-:S04]  /*21e0*/  FSEL R21, R6, 1, P4 ;  /* 0x3f80000006157808 */ /* 0x000fc80002000000 */
[----:B------:R-:W3:Y:S01]  /*21f0*/  MUFU.RCP R5, R13 ;  /* 0x0000000d00057308 */ /* 0x000ee20000001000 */
[----:B-1----:R-:W-:Y:S01]  /*2200*/  FMUL R20, R20, R21 ;  /* 0x0000001514147220 */ /* 0x002fe20000400000 */
[----:B0-----:R-:W-:-:S06]  /*2210*/  FMUL R17, R16, R17 ;  /* 0x0000001110117220 */ /* 0x001fcc0000400000 */
[----:B------:R-:W0:Y:S08]  /*2220*/  MUFU.RCP R11, R11 ;  /* 0x0000000b000b7308 */ /* 0x000e300000001000 */
[----:B------:R-:W1:Y:S08]  /*2230*/  MUFU.RCP R12, R12 ;  /* 0x0000000c000c7308 */ /* 0x000e700000001000 */
[----:B------:R-:W4:Y:S08]  /*2240*/  MUFU.RCP R19, R19 ;  /* 0x0000001300137308 */ /* 0x000f300000001000 */
[----:B------:R5:W0:Y:S01]  /*2250*/  MUFU.RCP R10, R14 ;  /* 0x0000000e000a7308 */ /* 0x000a220000001000 */
[----:B------:R-:W-:Y:S01]  /*2260*/  FMUL R20, R7, R20 ;  /* 0x0000001407147220 */ /* 0x000fe20000400000 */
[----:B------:R-:W-:Y:S01]  /*2270*/  FMUL R17, R2, R17 ;  /* 0x0000001102117220 */ /* 0x000fe20000400000 */
[----:B-----5:R-:W-:-:S02]  /*2280*/  FSEL R14, R6, 1, P1 ;  /* 0x3f800000060e7808 */ /* 0x020fc40000800000 */
[----:B------:R-:W-:-:S03]  /*2290*/  FSEL R2, R6, 1, P6 ;  /* 0x3f80000006027808 */ /* 0x000fc60003000000 */
[----:B--2---:R-:W-:Y:S01]  /*22a0*/  FMUL R16, R15, R14 ;  /* 0x0000000e0f107220 */ /* 0x004fe20000400000 */
[C---:B------:R-:W-:Y:S02]  /*22b0*/  FSEL R14, R6.reuse, 1, P2 ;  /* 0x3f800000060e7808 */ /* 0x040fe40001000000 */
[C---:B------:R-:W-:Y:S02]  /*22c0*/  FSEL R7, R6.reuse, 1, P5 ;  /* 0x3f80000006077808 */ /* 0x040fe40002800000 */
[----:B------:R-:W-:Y:S01]  /*22d0*/  FSEL R13, R6, 1, P3 ;  /* 0x3f800000060d7808 */ /* 0x000fe20001800000 */
[----:B---3--:R-:W-:Y:S01]  /*22e0*/  FMUL R5, R5, R14 ;  /* 0x0000000e05057220 */ /* 0x008fe20000400000 */
[----:B0-----:R-:W-:Y:S01]  /*22f0*/  FMUL R11, R11, R2 ;  /* 0x000000020b0b7220 */ /* 0x001fe20000400000 */
[----:B-1----:R-:W-:Y:S01]  /*2300*/  FMUL R12, R12, R7 ;  /* 0x000000070c0c7220 */ /* 0x002fe20000400000 */
[----:B----4-:R-:W-:Y:S01]  /*2310*/  FMUL R19, R19, R18 ;  /* 0x0000001213137220 */ /* 0x010fe20000400000 */
[----:B------:R-:W-:Y:S01]  /*2320*/  FMUL R10, R10, R13 ;  /* 0x0000000d0a0a7220 */ /* 0x000fe20000400000 */
[----:B------:R-:W-:Y:S01]  /*2330*/  FMUL R2, R8, R5 ;  /* 0x0000000508027220 */ /* 0x000fe20000400000 */
[----:B------:R-:W-:Y:S01]  /*2340*/  FMUL R5, R0, R11 ;  /* 0x0000000b00057220 */ /* 0x000fe20000400000 */
[----:B------:R-:W-:Y:S01]  /*2350*/  FMUL R8, R9, R12 ;  /* 0x0000000c09087220 */ /* 0x000fe20000400000 */
[----:B------:R-:W-:Y:S01]  /*2360*/  FMUL R19, R32, R19 ;  /* 0x0000001320137220 */ /* 0x000fe20000400000 */
[----:B------:R-:W-:Y:S01]  /*2370*/  FMUL R16, R37, R16 ;  /* 0x0000001025107220 */ /* 0x000fe20000400000 */
[----:B------:R-:W-:-:S02]  /*2380*/  FMUL R35, R35, R10 ;  /* 0x0000000a23237220 */ /* 0x000fc40000400000 */
[----:B------:R-:W-:Y:S01]  /*2390*/  F2FP.F16.F32.PACK_AB R8, R5, R8 ;  /* 0x000000080508723e */ /* 0x000fe200000000ff */
[----:B------:R-:W-:Y:S01]  /*23a0*/  IMAD.WIDE R4, R4, R3, c[0x0][0x188] ;  /* 0x0000620004047625 */ /* 0x000fe200078e0203 */
[----:B------:R-:W-:Y:S02]  /*23b0*/  F2FP.F16.F32.PACK_AB R11, R20, R19 ;  /* 0x00000013140b723e */ /* 0x000fe400000000ff */
[----:B------:R-:W-:Y:S02]  /*23c0*/  F2FP.F16.F32.PACK_AB R10, R17, R16 ;  /* 0x00000010110a723e */ /* 0x000fe400000000ff */
[----:B------:R-:W-:Y:S01]  /*23d0*/  F2FP.F16.F32.PACK_AB R9, R35, R2 ;  /* 0x000000022309723e */ /* 0x000fe200000000ff */
[----:B------:R-:W-:Y:S06]  /*23e0*/  @P0 EXIT ;  /* 0x000000000000094d */ /* 0x000fec0003800000 */
[----:B------:R-:W-:Y:S01]  /*23f0*/  STG.E.128 [R4.64], R8 ;  /* 0x0000000804007986 */ /* 0x000fe2000c101d06 */
[----:B------:R-:W-:Y:S05]  /*2400*/  EXIT ;  /* 0x000000000000794d */ /* 0x000fea0003800000 */
.L_x_0:
[----:B------:R-:W-:-:S00]  /*2410*/  BRA `(.L_x_0) ;  /* 0xfffffff000007947 */ /* 0x000fc0000383ffff */
[----:B------:R-:W-:-:S00]  /*2420*/  NOP ;  /* 0x0000000000007918 */ /* 0x000fc00000000000 */
        /* <DEDUP_REMOVED lines=13> */
.L_x_1:


//--------------------- .nv.global.init           --------------------------
	.section	.nv.global.init,"aw",@progbits
.nv.global.init:
	.type		_$_str,@object
	.size		_$_str,(.L_0 - _$_str)
_$_str:
        /*0000*/ 	.byte	0x5f, 0x5f, 0x43, 0x55, 0x44, 0x41, 0x5f, 0x46, 0x54, 0x5a, 0x00
.L_0:
